	.target	sm_90a

	.elftype	@"ET_EXEC"


//--------------------- .note.nv.tkinfo           --------------------------
	.section	.note.nv.tkinfo,"",@"SHT_NOTE"
	.sectionflags	@"SHF_NOTE_NV_TKINFO"
	.tkinfo
        /*0018*/ 	.word	0x00000002
        /*0030*/ 	.string	""
        /*0030*/ 	.string	"ptxas"
        /*0030*/ 	.string	"Cuda compilation tools, release 13.0, V13.0.88"
        /*0030*/ 	.string	"Build cuda_13.0.r13.0/compiler.36424714_0"
        /*0030*/ 	.string	"-arch sm_90a -m 64 "



//--------------------- .note.nv.cuinfo           --------------------------
	.section	.note.nv.cuinfo,"",@"SHT_NOTE"
	.sectionflags	@"SHF_NOTE_NV_CUINFO"
        /*0018*/ 	.short	0x0002
        /*001a*/ 	.short	0x005a
        /*001c*/ 	.short	0x0082
	.zero		2


//--------------------- .nv.info                  --------------------------
	.section	.nv.info,"",@"SHT_CUDA_INFO"
	.align	4


	//----- nvinfo : EIATTR_REGCOUNT
	.align		4
        /*0000*/ 	.byte	0x04, 0x2f
        /*0002*/ 	.short	(.L_15 - .L_14)
	.align		4
.L_14:
        /*0004*/ 	.word	index@(_ZN7cutlass13device_kernelINS_4gemm6kernel13GemmUniversalIN4cute5tupleIJiiiiEEENS1_10collective13CollectiveMmaINS1_34MainloopSm90TmaGmmaWarpSpecializedILi7ENS5_IJNS4_1CILi1EEESB_SB_EEENS1_35KernelTmaWarpSpecializedCooperativeEEENS5_IJNSA_ILi192EEENSA_ILi64EEESG_EEENS_6half_tENS5_IJlSB_lEEESI_SJ_NS4_8TiledMMAINS4_8MMA_AtomIJNS4_4SM904GMMA25MMA_64x64x16_F32F16F16_SSILNSN_5MajorE0ELSP_0ELNSN_7ScaleInE1ELSQ_1EEEEEENS4_6LayoutINS5_IJNSA_ILi2EEESB_SB_EEENS5_IJSB_NSA_ILi0EEESW_EEEEENS5_IJNS4_10UnderscoreESZ_SZ_EEEEENS4_13SM90_TMA_LOADENS4_14ComposedLayoutINS4_7SwizzleILi3ELi4ELi3EEENS4_18smem_ptr_flag_bitsILi16EEENST_INS5_IJNSA_ILi8EEESG_EEENS5_IJSG_SB_EEEEEEEvNS4_8identityES12_S1C_vS1D_EENS_8epilogue10collective6detail29Sm90TmaWarpSpecializedAdapterINS1G_15DefaultEpilogueISI_SJ_SJ_NS1F_6thread17LinearCombinationISI_Li1EffLNS1K_9ScaleType4KindE0ELNS_15FloatRoundStyleE2ESI_EENS1_15EpilogueDefaultEEEEEvvEEEEvNT_6ParamsE)
        /*0008*/ 	.word	0x000000a8


	//----- nvinfo : EIATTR_FRAME_SIZE
	.align		4
.L_15:
        /*000c*/ 	.byte	0x04, 0x11
        /*000e*/ 	.short	(.L_17 - .L_16)
	.align		4
.L_16:
        /*0010*/ 	.word	index@(_ZN7cutlass13device_kernelINS_4gemm6kernel13GemmUniversalIN4cute5tupleIJiiiiEEENS1_10collective13CollectiveMmaINS1_34MainloopSm90TmaGmmaWarpSpecializedILi7ENS5_IJNS4_1CILi1EEESB_SB_EEENS1_35KernelTmaWarpSpecializedCooperativeEEENS5_IJNSA_ILi192EEENSA_ILi64EEESG_EEENS_6half_tENS5_IJlSB_lEEESI_SJ_NS4_8TiledMMAINS4_8MMA_AtomIJNS4_4SM904GMMA25MMA_64x64x16_F32F16F16_SSILNSN_5MajorE0ELSP_0ELNSN_7ScaleInE1ELSQ_1EEEEEENS4_6LayoutINS5_IJNSA_ILi2EEESB_SB_EEENS5_IJSB_NSA_ILi0EEESW_EEEEENS5_IJNS4_10UnderscoreESZ_SZ_EEEEENS4_13SM90_TMA_LOADENS4_14ComposedLayoutINS4_7SwizzleILi3ELi4ELi3EEENS4_18smem_ptr_flag_bitsILi16EEENST_INS5_IJNSA_ILi8EEESG_EEENS5_IJSG_SB_EEEEEEEvNS4_8identityES12_S1C_vS1D_EENS_8epilogue10collective6detail29Sm90TmaWarpSpecializedAdapterINS1G_15DefaultEpilogueISI_SJ_SJ_NS1F_6thread17LinearCombinationISI_Li1EffLNS1K_9ScaleType4KindE0ELNS_15FloatRoundStyleE2ESI_EENS1_15EpilogueDefaultEEEEEvvEEEEvNT_6ParamsE)
        /*0014*/ 	.word	0x00000000


	//----- nvinfo : EIATTR_MIN_STACK_SIZE
	.align		4
.L_17:
        /*0018*/ 	.byte	0x04, 0x12
        /*001a*/ 	.short	(.L_19 - .L_18)
	.align		4
.L_18:
        /*001c*/ 	.word	index@(_ZN7cutlass13device_kernelINS_4gemm6kernel13GemmUniversalIN4cute5tupleIJiiiiEEENS1_10collective13CollectiveMmaINS1_34MainloopSm90TmaGmmaWarpSpecializedILi7ENS5_IJNS4_1CILi1EEESB_SB_EEENS1_35KernelTmaWarpSpecializedCooperativeEEENS5_IJNSA_ILi192EEENSA_ILi64EEESG_EEENS_6half_tENS5_IJlSB_lEEESI_SJ_NS4_8TiledMMAINS4_8MMA_AtomIJNS4_4SM904GMMA25MMA_64x64x16_F32F16F16_SSILNSN_5MajorE0ELSP_0ELNSN_7ScaleInE1ELSQ_1EEEEEENS4_6LayoutINS5_IJNSA_ILi2EEESB_SB_EEENS5_IJSB_NSA_ILi0EEESW_EEEEENS5_IJNS4_10UnderscoreESZ_SZ_EEEEENS4_13SM90_TMA_LOADENS4_14ComposedLayoutINS4_7SwizzleILi3ELi4ELi3EEENS4_18smem_ptr_flag_bitsILi16EEENST_INS5_IJNSA_ILi8EEESG_EEENS5_IJSG_SB_EEEEEEEvNS4_8identityES12_S1C_vS1D_EENS_8epilogue10collective6detail29Sm90TmaWarpSpecializedAdapterINS1G_15DefaultEpilogueISI_SJ_SJ_NS1F_6thread17LinearCombinationISI_Li1EffLNS1K_9ScaleType4KindE0ELNS_15FloatRoundStyleE2ESI_EENS1_15EpilogueDefaultEEEEEvvEEEEvNT_6ParamsE)
        /*0020*/ 	.word	0x00000000
.L_19:


//--------------------- .nv.compat                --------------------------
	.section	.nv.compat,"",@"SHT_CUDA_COMPAT_INFO"
	.align	4
        /*0000*/ 	.byte	0x02, 0x09, 0x01, 0x00, 0x02, 0x02, 0x04, 0x00, 0x02, 0x05, 0x05, 0x00, 0x03, 0x07, 0x01, 0x01
        /*0010*/ 	.byte	0x02, 0x03, 0x01, 0x00, 0x02, 0x06, 0x01, 0x00, 0x04, 0x0b, 0x08, 0x00, 0x00, 0x00, 0x00, 0x00
        /*0020*/ 	.byte	0x00, 0x00, 0x00, 0x00


//--------------------- .nv.info._ZN7cutlass13device_kernelINS_4gemm6kernel13GemmUniversalIN4cute5tupleIJiiiiEEENS1_10collective13CollectiveMmaINS1_34MainloopSm90TmaGmmaWarpSpecializedILi7ENS5_IJNS4_1CILi1EEESB_SB_EEENS1_35KernelTmaWarpSpecializedCooperativeEEENS5_IJNSA_ILi192EEENSA_ILi64EEESG_EEENS_6half_tENS5_IJlSB_lEEESI_SJ_NS4_8TiledMMAINS4_8MMA_AtomIJNS4_4SM904GMMA25MMA_64x64x16_F32F16F16_SSILNSN_5MajorE0ELSP_0ELNSN_7ScaleInE1ELSQ_1EEEEEENS4_6LayoutINS5_IJNSA_ILi2EEESB_SB_EEENS5_IJSB_NSA_ILi0EEESW_EEEEENS5_IJNS4_10UnderscoreESZ_SZ_EEEEENS4_13SM90_TMA_LOADENS4_14ComposedLayoutINS4_7SwizzleILi3ELi4ELi3EEENS4_18smem_ptr_flag_bitsILi16EEENST_INS5_IJNSA_ILi8EEESG_EEENS5_IJSG_SB_EEEEEEEvNS4_8identityES12_S1C_vS1D_EENS_8epilogue10collective6detail29Sm90TmaWarpSpecializedAdapterINS1G_15DefaultEpilogueISI_SJ_SJ_NS1F_6thread17LinearCombinationISI_Li1EffLNS1K_9ScaleType4KindE0ELNS_15FloatRoundStyleE2ESI_EENS1_15EpilogueDefaultEEEEEvvEEEEvNT_6ParamsE --------------------------
	.section	.nv.info._ZN7cutlass13device_kernelINS_4gemm6kernel13GemmUniversalIN4cute5tupleIJiiiiEEENS1_10collective13CollectiveMmaINS1_34MainloopSm90TmaGmmaWarpSpecializedILi7ENS5_IJNS4_1CILi1EEESB_SB_EEENS1_35KernelTmaWarpSpecializedCooperativeEEENS5_IJNSA_ILi192EEENSA_ILi64EEESG_EEENS_6half_tENS5_IJlSB_lEEESI_SJ_NS4_8TiledMMAINS4_8MMA_AtomIJNS4_4SM904GMMA25MMA_64x64x16_F32F16F16_SSILNSN_5MajorE0ELSP_0ELNSN_7ScaleInE1ELSQ_1EEEEEENS4_6LayoutINS5_IJNSA_ILi2EEESB_SB_EEENS5_IJSB_NSA_ILi0EEESW_EEEEENS5_IJNS4_10UnderscoreESZ_SZ_EEEEENS4_13SM90_TMA_LOADENS4_14ComposedLayoutINS4_7SwizzleILi3ELi4ELi3EEENS4_18smem_ptr_flag_bitsILi16EEENST_INS5_IJNSA_ILi8EEESG_EEENS5_IJSG_SB_EEEEEEEvNS4_8identityES12_S1C_vS1D_EENS_8epilogue10collective6detail29Sm90TmaWarpSpecializedAdapterINS1G_15DefaultEpilogueISI_SJ_SJ_NS1F_6thread17LinearCombinationISI_Li1EffLNS1K_9ScaleType4KindE0ELNS_15FloatRoundStyleE2ESI_EENS1_15EpilogueDefaultEEEEEvvEEEEvNT_6ParamsE,"",@"SHT_CUDA_INFO"
	.sectionflags	@""
	.align	4


	//----- nvinfo : EIATTR_CUDA_API_VERSION
	.align		4
        /*0000*/ 	.byte	0x04, 0x37
        /*0002*/ 	.short	(.L_21 - .L_20)
.L_20:
        /*0004*/ 	.word	0x00000082


	//----- nvinfo : EIATTR_KPARAM_INFO
	.align		4
.L_21:
        /*0008*/ 	.byte	0x04, 0x17
        /*000a*/ 	.short	(.L_23 - .L_22)
.L_22:
        /*000c*/ 	.word	0x00000000
        /*0010*/ 	.short	0x0000
        /*0012*/ 	.short	0x0070
        /*0014*/ 	.byte	0x00, 0xf0, 0x01, 0x10


	//----- nvinfo : EIATTR_SPARSE_MMA_MASK
	.align		4
.L_23:
        /*0018*/ 	.byte	0x03, 0x50
        /*001a*/ 	.short	0x0000


	//----- nvinfo : EIATTR_MAXREG_COUNT
	.align		4
        /*001c*/ 	.byte	0x03, 0x1b
        /*001e*/ 	.short	0x00a8


	//----- nvinfo : EIATTR_NUM_BARRIERS
	.align		4
        /*0020*/ 	.byte	0x02, 0x4c
        /*0022*/ 	.byte	0x01
	.zero		1


	//----- nvinfo : EIATTR_EXTERNS
	.align		4
        /*0024*/ 	.byte	0x04, 0x0f
        /*0026*/ 	.short	(.L_25 - .L_24)


	//   ....[0]....
	.align		4
.L_24:
        /*0028*/ 	.word	index@(__assertfail)


	//----- nvinfo : EIATTR_MERCURY_ISA_VERSION
	.align		4
.L_25:
        /*002c*/ 	.byte	0x03, 0x5f
        /*002e*/ 	.short	0x0101


	//----- nvinfo : EIATTR_INT_WARP_WIDE_INSTR_OFFSETS
	.align		4
        /*0030*/ 	.byte	0x04, 0x31
        /*0032*/ 	.short	(.L_27 - .L_26)


	//   ....[0]....
.L_26:
        /*0034*/ 	.word	0x000003e0


	//   ....[1]....
        /*0038*/ 	.word	0x000003f0


	//   ....[2]....
        /*003c*/ 	.word	0x00000530


	//----- nvinfo : EIATTR_COOP_GROUP_MASK_REGIDS
	.align		4
.L_27:
        /*0040*/ 	.byte	0x04, 0x29
        /*0042*/ 	.short	(.L_29 - .L_28)


	//   ....[0]....
.L_28:
        /*0044*/ 	.word	0xffffffff


	//   ....[1]....
        /*0048*/ 	.word	0xffffffff


	//   ....[2]....
        /*004c*/ 	.word	0xffffffff


	//   ....[3]....
        /*0050*/ 	.word	0xffffffff


	//   ....[4]....
        /*0054*/ 	.word	0xffffffff


	//----- nvinfo : EIATTR_COOP_GROUP_INSTR_OFFSETS
	.align		4
.L_29:
        /*0058*/ 	.byte	0x04, 0x28
        /*005a*/ 	.short	(.L_31 - .L_30)


	//   ....[0]....
.L_30:
        /*005c*/ 	.word	0x00000060


	//   ....[1]....
        /*0060*/ 	.word	0x00000070


	//   ....[2]....
        /*0064*/ 	.word	0x00000130


	//   ....[3]....
        /*0068*/ 	.word	0x00000320


	//   ....[4]....
        /*006c*/ 	.word	0x00000fe0


	//----- nvinfo : EIATTR_REG_RECONFIG
	.align		4
.L_31:
        /*0070*/ 	.byte	0x01, 0x54
	.zero		2


	//----- nvinfo : EIATTR_SYSCALL_OFFSETS
	.align		4
        /*0074*/ 	.byte	0x04, 0x46
        /*0076*/ 	.short	(.L_33 - .L_32)


	//   ....[0]....
.L_32:
        /*0078*/ 	.word	0x000011a0


	//----- nvinfo : EIATTR_MBARRIER_INSTR_OFFSETS
	.align		4
.L_33:
        /*007c*/ 	.byte	0x04, 0x39
        /*007e*/ 	.short	(.L_35 - .L_34)


	//   ....[0]....
.L_34:
        /*0080*/ 	.word	0x00000230
        /*0084*/ 	.word	0x000000ff
        /*0088*/ 	.word	0x00000000
        /*008c*/ 	.short	0x0100
        /*008e*/ 	.byte	0x08
	.zero		1


	//   ....[1]....
        /*0090*/ 	.word	0x00000240
        /*0094*/ 	.word	0x000000ff
        /*0098*/ 	.word	0x00000038
        /*009c*/ 	.short	0x0100
        /*009e*/ 	.byte	0x08
	.zero		1


	//   ....[2]....
        /*00a0*/ 	.word	0x00000250
        /*00a4*/ 	.word	0x000000ff
        /*00a8*/ 	.word	0x00000008
        /*00ac*/ 	.short	0x0100
        /*00ae*/ 	.byte	0x08
	.zero		1


	//   ....[3]....
        /*00b0*/ 	.word	0x00000260
        /*00b4*/ 	.word	0x000000ff
        /*00b8*/ 	.word	0x00000040
        /*00bc*/ 	.short	0x0100
        /*00be*/ 	.byte	0x08
	.zero		1


	//   ....[4]....
        /*00c0*/ 	.word	0x00000270
        /*00c4*/ 	.word	0x000000ff
        /*00c8*/ 	.word	0x00000010
        /*00cc*/ 	.short	0x0100
        /*00ce*/ 	.byte	0x08
	.zero		1


	//   ....[5]....
        /*00d0*/ 	.word	0x00000280
        /*00d4*/ 	.word	0x000000ff
        /*00d8*/ 	.word	0x00000048
        /*00dc*/ 	.short	0x0100
        /*00de*/ 	.byte	0x08
	.zero		1


	//   ....[6]....
        /*00e0*/ 	.word	0x00000290
        /*00e4*/ 	.word	0x000000ff
        /*00e8*/ 	.word	0x00000018
        /*00ec*/ 	.short	0x0100
        /*00ee*/ 	.byte	0x08
	.zero		1


	//   ....[7]....
        /*00f0*/ 	.word	0x000002a0
        /*00f4*/ 	.word	0x000000ff
        /*00f8*/ 	.word	0x00000050
        /*00fc*/ 	.short	0x0100
        /*00fe*/ 	.byte	0x08
	.zero		1


	//   ....[8]....
        /*0100*/ 	.word	0x000002b0
        /*0104*/ 	.word	0x000000ff
        /*0108*/ 	.word	0x00000020
        /*010c*/ 	.short	0x0100
        /*010e*/ 	.byte	0x08
	.zero		1


	//   ....[9]....
        /*0110*/ 	.word	0x000002c0
        /*0114*/ 	.word	0x000000ff
        /*0118*/ 	.word	0x00000058
        /*011c*/ 	.short	0x0100
        /*011e*/ 	.byte	0x08
	.zero		1


	//   ....[10]....
        /*0120*/ 	.word	0x000002d0
        /*0124*/ 	.word	0x000000ff
        /*0128*/ 	.word	0x00000028
        /*012c*/ 	.short	0x0100
        /*012e*/ 	.byte	0x08
	.zero		1


	//   ....[11]....
        /*0130*/ 	.word	0x000002e0
        /*0134*/ 	.word	0x000000ff
        /*0138*/ 	.word	0x00000060
        /*013c*/ 	.short	0x0100
        /*013e*/ 	.byte	0x08
	.zero		1


	//   ....[12]....
        /*0140*/ 	.word	0x000002f0
        /*0144*/ 	.word	0x000000ff
        /*0148*/ 	.word	0x00000030
        /*014c*/ 	.short	0x0100
        /*014e*/ 	.byte	0x08
	.zero		1


	//   ....[13]....
        /*0150*/ 	.word	0x00000300
        /*0154*/ 	.word	0x000000ff
        /*0158*/ 	.word	0x00000068
        /*015c*/ 	.short	0x0100
        /*015e*/ 	.byte	0x08
	.zero		1


	//   ....[14]....
        /*0160*/ 	.word	0x000005a0
        /*0164*/ 	.word	0x000000ff
        /*0168*/ 	.word	0x00000080
        /*016c*/ 	.short	0x0100
        /*016e*/ 	.byte	0x06
	.zero		1


	//   ....[15]....
        /*0170*/ 	.word	0x00000600
        /*0174*/ 	.word	0x000000ff
        /*0178*/ 	.word	0x00000088
        /*017c*/ 	.short	0x0100
        /*017e*/ 	.byte	0x06
	.zero		1


	//   ....[16]....
        /*0180*/ 	.word	0x00001220
        /*0184*/ 	.word	0x00000003
        /*0188*/ 	.word	0x00000000
        /*018c*/ 	.short	0x010a
        /*018e*/ 	.byte	0x3f
	.zero		1


	//   ....[17]....
        /*0190*/ 	.word	0x00001260
        /*0194*/ 	.word	0x00000003
        /*0198*/ 	.word	0x00000000
        /*019c*/ 	.short	0x010a
        /*019e*/ 	.byte	0x3f
	.zero		1


	//   ....[18]....
        /*01a0*/ 	.word	0x00001780
        /*01a4*/ 	.word	0x000000ff
        /*01a8*/ 	.word	0x00000000
        /*01ac*/ 	.short	0x010a
        /*01ae*/ 	.byte	0x08
	.zero		1


	//   ....[19]....
        /*01b0*/ 	.word	0x000017c0
        /*01b4*/ 	.word	0x000000ff
        /*01b8*/ 	.word	0x00000000
        /*01bc*/ 	.short	0x010a
        /*01be*/ 	.byte	0x08
	.zero		1


	//   ....[20]....
        /*01c0*/ 	.word	0x00001ba0
        /*01c4*/ 	.word	0x000000ff
        /*01c8*/ 	.word	0x00000000
        /*01cc*/ 	.short	0x0101
        /*01ce*/ 	.byte	0x08
	.zero		1


	//   ....[21]....
        /*01d0*/ 	.word	0x00001dc0
        /*01d4*/ 	.word	0x000000ff
        /*01d8*/ 	.word	0x00000000
        /*01dc*/ 	.short	0x0101
        /*01de*/ 	.byte	0x04
	.zero		1


	//   ....[22]....
        /*01e0*/ 	.word	0x00007ee0
        /*01e4*/ 	.word	0x0000000e
        /*01e8*/ 	.word	0x00000038
        /*01ec*/ 	.short	0x010a
        /*01ee*/ 	.byte	0x3f
	.zero		1


	//   ....[23]....
        /*01f0*/ 	.word	0x000082c0
        /*01f4*/ 	.word	0x00000006
        /*01f8*/ 	.word	0x00000088
        /*01fc*/ 	.short	0x0101
        /*01fe*/ 	.byte	0x3f
	.zero		1


	//   ....[24]....
        /*0200*/ 	.word	0x000089b0
        /*0204*/ 	.word	0x00000007
        /*0208*/ 	.word	0x00000000
        /*020c*/ 	.short	0x010a
        /*020e*/ 	.byte	0x3f
	.zero		1


	//   ....[25]....
        /*0210*/ 	.word	0x00008a30
        /*0214*/ 	.word	0x00000009
        /*0218*/ 	.word	0x00000000
        /*021c*/ 	.short	0x010a
        /*021e*/ 	.byte	0x3f
	.zero		1


	//   ....[26]....
        /*0220*/ 	.word	0x00008ac0
        /*0224*/ 	.word	0x00000006
        /*0228*/ 	.word	0x00000000
        /*022c*/ 	.short	0x010a
        /*022e*/ 	.byte	0x3f
	.zero		1


	//   ....[27]....
        /*0230*/ 	.word	0x00008b50
        /*0234*/ 	.word	0x00000009
        /*0238*/ 	.word	0x00000000
        /*023c*/ 	.short	0x010a
        /*023e*/ 	.byte	0x3f
	.zero		1


	//   ....[28]....
        /*0240*/ 	.word	0x00008be0
        /*0244*/ 	.word	0x00000006
        /*0248*/ 	.word	0x00000000
        /*024c*/ 	.short	0x010a
        /*024e*/ 	.byte	0x3f
	.zero		1


	//   ....[29]....
        /*0250*/ 	.word	0x00008c70
        /*0254*/ 	.word	0x00000009
        /*0258*/ 	.word	0x00000000
        /*025c*/ 	.short	0x010a
        /*025e*/ 	.byte	0x3f
	.zero		1


	//   ....[30]....
        /*0260*/ 	.word	0x00008d00
        /*0264*/ 	.word	0x00000003
        /*0268*/ 	.word	0x00000000
        /*026c*/ 	.short	0x010a
        /*026e*/ 	.byte	0x3f
	.zero		1


	//   ....[31]....
        /*0270*/ 	.word	0x00008d60
        /*0274*/ 	.word	0x00000003
        /*0278*/ 	.word	0x00000000
        /*027c*/ 	.short	0x010a
        /*027e*/ 	.byte	0x3f
	.zero		1


	//   ....[32]....
        /*0280*/ 	.word	0x00008dc0
        /*0284*/ 	.word	0x00000004
        /*0288*/ 	.word	0x00000000
        /*028c*/ 	.short	0x010a
        /*028e*/ 	.byte	0x3f
	.zero		1


	//   ....[33]....
        /*0290*/ 	.word	0x00008e90
        /*0294*/ 	.word	0x0000000e
        /*0298*/ 	.word	0x00000038
        /*029c*/ 	.short	0x010a
        /*029e*/ 	.byte	0x3f
	.zero		1


	//   ....[34]....
        /*02a0*/ 	.word	0x00008f60
        /*02a4*/ 	.word	0x00000007
        /*02a8*/ 	.word	0x00000000
        /*02ac*/ 	.short	0x010a
        /*02ae*/ 	.byte	0x3f
	.zero		1


	//   ....[35]....
        /*02b0*/ 	.word	0x00008fb0
        /*02b4*/ 	.word	0x00000009
        /*02b8*/ 	.word	0x00000000
        /*02bc*/ 	.short	0x010a
        /*02be*/ 	.byte	0x3f
	.zero		1


	//   ....[36]....
        /*02c0*/ 	.word	0x00009000
        /*02c4*/ 	.word	0x00000006
        /*02c8*/ 	.word	0x00000000
        /*02cc*/ 	.short	0x010a
        /*02ce*/ 	.byte	0x3f
	.zero		1


	//   ....[37]....
        /*02d0*/ 	.word	0x00009050
        /*02d4*/ 	.word	0x00000009
        /*02d8*/ 	.word	0x00000000
        /*02dc*/ 	.short	0x010a
        /*02de*/ 	.byte	0x3f
	.zero		1


	//   ....[38]....
        /*02e0*/ 	.word	0x000090a0
        /*02e4*/ 	.word	0x00000006
        /*02e8*/ 	.word	0x00000000
        /*02ec*/ 	.short	0x010a
        /*02ee*/ 	.byte	0x3f
	.zero		1


	//   ....[39]....
        /*02f0*/ 	.word	0x000090f0
        /*02f4*/ 	.word	0x00000009
        /*02f8*/ 	.word	0x00000000
        /*02fc*/ 	.short	0x010a
        /*02fe*/ 	.byte	0x3f
	.zero		1


	//----- nvinfo : EIATTR_NUM_MBARRIERS
	.align		4
.L_35:
        /*0300*/ 	.byte	0x03, 0x38
        /*0302*/ 	.short	0x0010


	//----- nvinfo : EIATTR_EXIT_INSTR_OFFSETS
	.align		4
        /*0304*/ 	.byte	0x04, 0x1c
        /*0306*/ 	.short	(.L_37 - .L_36)


	//   ....[0]....
.L_36:
        /*0308*/ 	.word	0x00000650


	//   ....[1]....
        /*030c*/ 	.word	0x00000f10


	//   ....[2]....
        /*0310*/ 	.word	0x00007550


	//   ....[3]....
        /*0314*/ 	.word	0x00007b80


	//   ....[4]....
        /*0318*/ 	.word	0x00008d50


	//----- nvinfo : EIATTR_MAX_THREADS
	.align		4
.L_37:
        /*031c*/ 	.byte	0x04, 0x05
        /*031e*/ 	.short	(.L_39 - .L_38)
.L_38:
        /*0320*/ 	.word	0x00000180
        /*0324*/ 	.word	0x00000001
        /*0328*/ 	.word	0x00000001


	//----- nvinfo : EIATTR_CRS_STACK_SIZE
	.align		4
.L_39:
        /*032c*/ 	.byte	0x04, 0x1e
        /*032e*/ 	.short	(.L_41 - .L_40)
.L_40:
        /*0330*/ 	.word	0x00000000


	//----- nvinfo : EIATTR_CBANK_PARAM_SIZE
	.align		4
.L_41:
        /*0334*/ 	.byte	0x03, 0x19
        /*0336*/ 	.short	0x0470


	//----- nvinfo : EIATTR_PARAM_CBANK
	.align		4
        /*0338*/ 	.byte	0x04, 0x0a
        /*033a*/ 	.short	(.L_43 - .L_42)
	.align		4
.L_42:
        /*033c*/ 	.word	index@(.nv.constant0._ZN7cutlass13device_kernelINS_4gemm6kernel13GemmUniversalIN4cute5tupleIJiiiiEEENS1_10collective13CollectiveMmaINS1_34MainloopSm90TmaGmmaWarpSpecializedILi7ENS5_IJNS4_1CILi1EEESB_SB_EEENS1_35KernelTmaWarpSpecializedCooperativeEEENS5_IJNSA_ILi192EEENSA_ILi64EEESG_EEENS_6half_tENS5_IJlSB_lEEESI_SJ_NS4_8TiledMMAINS4_8MMA_AtomIJNS4_4SM904GMMA25MMA_64x64x16_F32F16F16_SSILNSN_5MajorE0ELSP_0ELNSN_7ScaleInE1ELSQ_1EEEEEENS4_6LayoutINS5_IJNSA_ILi2EEESB_SB_EEENS5_IJSB_NSA_ILi0EEESW_EEEEENS5_IJNS4_10UnderscoreESZ_SZ_EEEEENS4_13SM90_TMA_LOADENS4_14ComposedLayoutINS4_7SwizzleILi3ELi4ELi3EEENS4_18smem_ptr_flag_bitsILi16EEENST_INS5_IJNSA_ILi8EEESG_EEENS5_IJSG_SB_EEEEEEEvNS4_8identityES12_S1C_vS1D_EENS_8epilogue10collective6detail29Sm90TmaWarpSpecializedAdapterINS1G_15DefaultEpilogueISI_SJ_SJ_NS1F_6thread17LinearCombinationISI_Li1EffLNS1K_9ScaleType4KindE0ELNS_15FloatRoundStyleE2ESI_EENS1_15EpilogueDefaultEEEEEvvEEEEvNT_6ParamsE)
        /*0340*/ 	.short	0x0210
        /*0342*/ 	.short	0x0470


	//----- nvinfo : EIATTR_SW_WAR
	.align		4
.L_43:
        /*0344*/ 	.byte	0x04, 0x36
        /*0346*/ 	.short	(.L_45 - .L_44)
.L_44:
        /*0348*/ 	.word	0x00000008
.L_45:


//--------------------- .nv.callgraph             --------------------------
	.section	.nv.callgraph,"",@"SHT_CUDA_CALLGRAPH"
	.align	4
	.sectionentsize	8
	.align		4
        /*0000*/ 	.word	0x00000000
	.align		4
        /*0004*/ 	.word	0xffffffff
	.align		4
        /*0008*/ 	.word	index@(_ZN7cutlass13device_kernelINS_4gemm6kernel13GemmUniversalIN4cute5tupleIJiiiiEEENS1_10collective13CollectiveMmaINS1_34MainloopSm90TmaGmmaWarpSpecializedILi7ENS5_IJNS4_1CILi1EEESB_SB_EEENS1_35KernelTmaWarpSpecializedCooperativeEEENS5_IJNSA_ILi192EEENSA_ILi64EEESG_EEENS_6half_tENS5_IJlSB_lEEESI_SJ_NS4_8TiledMMAINS4_8MMA_AtomIJNS4_4SM904GMMA25MMA_64x64x16_F32F16F16_SSILNSN_5MajorE0ELSP_0ELNSN_7ScaleInE1ELSQ_1EEEEEENS4_6LayoutINS5_IJNSA_ILi2EEESB_SB_EEENS5_IJSB_NSA_ILi0EEESW_EEEEENS5_IJNS4_10UnderscoreESZ_SZ_EEEEENS4_13SM90_TMA_LOADENS4_14ComposedLayoutINS4_7SwizzleILi3ELi4ELi3EEENS4_18smem_ptr_flag_bitsILi16EEENST_INS5_IJNSA_ILi8EEESG_EEENS5_IJSG_SB_EEEEEEEvNS4_8identityES12_S1C_vS1D_EENS_8epilogue10collective6detail29Sm90TmaWarpSpecializedAdapterINS1G_15DefaultEpilogueISI_SJ_SJ_NS1F_6thread17LinearCombinationISI_Li1EffLNS1K_9ScaleType4KindE0ELNS_15FloatRoundStyleE2ESI_EENS1_15EpilogueDefaultEEEEEvvEEEEvNT_6ParamsE)
	.align		4
        /*000c*/ 	.word	index@(__assertfail)
	.align		4
        /*0010*/ 	.word	0x00000000
	.align		4
        /*0014*/ 	.word	0xfffffffe
	.align		4
        /*0018*/ 	.word	0x00000000
	.align		4
        /*001c*/ 	.word	0xfffffffd
	.align		4
        /*0020*/ 	.word	0x00000000
	.align		4
        /*0024*/ 	.word	0xfffffffc


//--------------------- .nv.constant4             --------------------------
	.section	.nv.constant4,"a",@progbits
	.align	8
	.align		8
.nv.constant4:
        /*0000*/ 	.dword	__assertfail
	.align		8
        /*0008*/ 	.dword	__unnamed_1
	.align		8
        /*0010*/ 	.dword	_ZN40_INTERNAL_64922f4f_4_k_cu_02ac80cf_126734cuda3std3__45__cpo5beginE
	.align		8
        /*0018*/ 	.dword	_ZN40_INTERNAL_64922f4f_4_k_cu_02ac80cf_126734cuda3std3__45__cpo3endE
	.align		8
        /*0020*/ 	.dword	_ZN40_INTERNAL_64922f4f_4_k_cu_02ac80cf_126734cuda3std3__45__cpo6cbeginE
	.align		8
        /*0028*/ 	.dword	_ZN40_INTERNAL_64922f4f_4_k_cu_02ac80cf_126734cuda3std3__45__cpo4cendE
	.align		8
        /*0030*/ 	.dword	_ZN40_INTERNAL_64922f4f_4_k_cu_02ac80cf_126734cuda3std3__442_GLOBAL__N__64922f4f_4_k_cu_02ac80cf_126736ignoreE
	.align		8
        /*0038*/ 	.dword	_ZN40_INTERNAL_64922f4f_4_k_cu_02ac80cf_126734cuda3std3__419piecewise_constructE
	.align		8
        /*0040*/ 	.dword	_ZN40_INTERNAL_64922f4f_4_k_cu_02ac80cf_126734cuda3std3__48in_placeE
	.align		8
        /*0048*/ 	.dword	_ZN40_INTERNAL_64922f4f_4_k_cu_02ac80cf_126734cuda3std6ranges3__45__cpo4swapE
	.align		8
        /*0050*/ 	.dword	_ZN40_INTERNAL_64922f4f_4_k_cu_02ac80cf_126734cuda3std6ranges3__45__cpo9iter_moveE
	.align		8
        /*0058*/ 	.dword	_ZN40_INTERNAL_64922f4f_4_k_cu_02ac80cf_126734cute7productE
	.align		8
        /*0060*/ 	.dword	_ZN40_INTERNAL_64922f4f_4_k_cu_02ac80cf_126734cute1_E
	.align		8
        /*0068*/ 	.dword	$str$22
	.align		8
        /*0070*/ 	.dword	$str$23


//--------------------- .text._ZN7cutlass13device_kernelINS_4gemm6kernel13GemmUniversalIN4cute5tupleIJiiiiEEENS1_10collective13CollectiveMmaINS1_34MainloopSm90TmaGmmaWarpSpecializedILi7ENS5_IJNS4_1CILi1EEESB_SB_EEENS1_35KernelTmaWarpSpecializedCooperativeEEENS5_IJNSA_ILi192EEENSA_ILi64EEESG_EEENS_6half_tENS5_IJlSB_lEEESI_SJ_NS4_8TiledMMAINS4_8MMA_AtomIJNS4_4SM904GMMA25MMA_64x64x16_F32F16F16_SSILNSN_5MajorE0ELSP_0ELNSN_7ScaleInE1ELSQ_1EEEEEENS4_6LayoutINS5_IJNSA_ILi2EEESB_SB_EEENS5_IJSB_NSA_ILi0EEESW_EEEEENS5_IJNS4_10UnderscoreESZ_SZ_EEEEENS4_13SM90_TMA_LOADENS4_14ComposedLayoutINS4_7SwizzleILi3ELi4ELi3EEENS4_18smem_ptr_flag_bitsILi16EEENST_INS5_IJNSA_ILi8EEESG_EEENS5_IJSG_SB_EEEEEEEvNS4_8identityES12_S1C_vS1D_EENS_8epilogue10collective6detail29Sm90TmaWarpSpecializedAdapterINS1G_15DefaultEpilogueISI_SJ_SJ_NS1F_6thread17LinearCombinationISI_Li1EffLNS1K_9ScaleType4KindE0ELNS_15FloatRoundStyleE2ESI_EENS1_15EpilogueDefaultEEEEEvvEEEEvNT_6ParamsE --------------------------
	.section	.text._ZN7cutlass13device_kernelINS_4gemm6kernel13GemmUniversalIN4cute5tupleIJiiiiEEENS1_10collective13CollectiveMmaINS1_34MainloopSm90TmaGmmaWarpSpecializedILi7ENS5_IJNS4_1CILi1EEESB_SB_EEENS1_35KernelTmaWarpSpecializedCooperativeEEENS5_IJNSA_ILi192EEENSA_ILi64EEESG_EEENS_6half_tENS5_IJlSB_lEEESI_SJ_NS4_8TiledMMAINS4_8MMA_AtomIJNS4_4SM904GMMA25MMA_64x64x16_F32F16F16_SSILNSN_5MajorE0ELSP_0ELNSN_7ScaleInE1ELSQ_1EEEEEENS4_6LayoutINS5_IJNSA_ILi2EEESB_SB_EEENS5_IJSB_NSA_ILi0EEESW_EEEEENS5_IJNS4_10UnderscoreESZ_SZ_EEEEENS4_13SM90_TMA_LOADENS4_14ComposedLayoutINS4_7SwizzleILi3ELi4ELi3EEENS4_18smem_ptr_flag_bitsILi16EEENST_INS5_IJNSA_ILi8EEESG_EEENS5_IJSG_SB_EEEEEEEvNS4_8identityES12_S1C_vS1D_EENS_8epilogue10collective6detail29Sm90TmaWarpSpecializedAdapterINS1G_15DefaultEpilogueISI_SJ_SJ_NS1F_6thread17LinearCombinationISI_Li1EffLNS1K_9ScaleType4KindE0ELNS_15FloatRoundStyleE2ESI_EENS1_15EpilogueDefaultEEEEEvvEEEEvNT_6ParamsE,"ax",@progbits
	.align	128
.text._ZN7cutlass13device_kernelINS_4gemm6kernel13GemmUniversalIN4cute5tupleIJiiiiEEENS1_10collective13CollectiveMmaINS1_34MainloopSm90TmaGmmaWarpSpecializedILi7ENS5_IJNS4_1CILi1EEESB_SB_EEENS1_35KernelTmaWarpSpecializedCooperativeEEENS5_IJNSA_ILi192EEENSA_ILi64EEESG_EEENS_6half_tENS5_IJlSB_lEEESI_SJ_NS4_8TiledMMAINS4_8MMA_AtomIJNS4_4SM904GMMA25MMA_64x64x16_F32F16F16_SSILNSN_5MajorE0ELSP_0ELNSN_7ScaleInE1ELSQ_1EEEEEENS4_6LayoutINS5_IJNSA_ILi2EEESB_SB_EEENS5_IJSB_NSA_ILi0EEESW_EEEEENS5_IJNS4_10UnderscoreESZ_SZ_EEEEENS4_13SM90_TMA_LOADENS4_14ComposedLayoutINS4_7SwizzleILi3ELi4ELi3EEENS4_18smem_ptr_flag_bitsILi16EEENST_INS5_IJNSA_ILi8EEESG_EEENS5_IJSG_SB_EEEEEEEvNS4_8identityES12_S1C_vS1D_EENS_8epilogue10collective6detail29Sm90TmaWarpSpecializedAdapterINS1G_15DefaultEpilogueISI_SJ_SJ_NS1F_6thread17LinearCombinationISI_Li1EffLNS1K_9ScaleType4KindE0ELNS_15FloatRoundStyleE2ESI_EENS1_15EpilogueDefaultEEEEEvvEEEEvNT_6ParamsE:
        .type           _ZN7cutlass13device_kernelINS_4gemm6kernel13GemmUniversalIN4cute5tupleIJiiiiEEENS1_10collective13CollectiveMmaINS1_34MainloopSm90TmaGmmaWarpSpecializedILi7ENS5_IJNS4_1CILi1EEESB_SB_EEENS1_35KernelTmaWarpSpecializedCooperativeEEENS5_IJNSA_ILi192EEENSA_ILi64EEESG_EEENS_6half_tENS5_IJlSB_lEEESI_SJ_NS4_8TiledMMAINS4_8MMA_AtomIJNS4_4SM904GMMA25MMA_64x64x16_F32F16F16_SSILNSN_5MajorE0ELSP_0ELNSN_7ScaleInE1ELSQ_1EEEEEENS4_6LayoutINS5_IJNSA_ILi2EEESB_SB_EEENS5_IJSB_NSA_ILi0EEESW_EEEEENS5_IJNS4_10UnderscoreESZ_SZ_EEEEENS4_13SM90_TMA_LOADENS4_14ComposedLayoutINS4_7SwizzleILi3ELi4ELi3EEENS4_18smem_ptr_flag_bitsILi16EEENST_INS5_IJNSA_ILi8EEESG_EEENS5_IJSG_SB_EEEEEEEvNS4_8identityES12_S1C_vS1D_EENS_8epilogue10collective6detail29Sm90TmaWarpSpecializedAdapterINS1G_15DefaultEpilogueISI_SJ_SJ_NS1F_6thread17LinearCombinationISI_Li1EffLNS1K_9ScaleType4KindE0ELNS_15FloatRoundStyleE2ESI_EENS1_15EpilogueDefaultEEEEEvvEEEEvNT_6ParamsE,@function
        .size           _ZN7cutlass13device_kernelINS_4gemm6kernel13GemmUniversalIN4cute5tupleIJiiiiEEENS1_10collective13CollectiveMmaINS1_34MainloopSm90TmaGmmaWarpSpecializedILi7ENS5_IJNS4_1CILi1EEESB_SB_EEENS1_35KernelTmaWarpSpecializedCooperativeEEENS5_IJNSA_ILi192EEENSA_ILi64EEESG_EEENS_6half_tENS5_IJlSB_lEEESI_SJ_NS4_8TiledMMAINS4_8MMA_AtomIJNS4_4SM904GMMA25MMA_64x64x16_F32F16F16_SSILNSN_5MajorE0ELSP_0ELNSN_7ScaleInE1ELSQ_1EEEEEENS4_6LayoutINS5_IJNSA_ILi2EEESB_SB_EEENS5_IJSB_NSA_ILi0EEESW_EEEEENS5_IJNS4_10UnderscoreESZ_SZ_EEEEENS4_13SM90_TMA_LOADENS4_14ComposedLayoutINS4_7SwizzleILi3ELi4ELi3EEENS4_18smem_ptr_flag_bitsILi16EEENST_INS5_IJNSA_ILi8EEESG_EEENS5_IJSG_SB_EEEEEEEvNS4_8identityES12_S1C_vS1D_EENS_8epilogue10collective6detail29Sm90TmaWarpSpecializedAdapterINS1G_15DefaultEpilogueISI_SJ_SJ_NS1F_6thread17LinearCombinationISI_Li1EffLNS1K_9ScaleType4KindE0ELNS_15FloatRoundStyleE2ESI_EENS1_15EpilogueDefaultEEEEEvvEEEEvNT_6ParamsE,(.L_x_198 - _ZN7cutlass13device_kernelINS_4gemm6kernel13GemmUniversalIN4cute5tupleIJiiiiEEENS1_10collective13CollectiveMmaINS1_34MainloopSm90TmaGmmaWarpSpecializedILi7ENS5_IJNS4_1CILi1EEESB_SB_EEENS1_35KernelTmaWarpSpecializedCooperativeEEENS5_IJNSA_ILi192EEENSA_ILi64EEESG_EEENS_6half_tENS5_IJlSB_lEEESI_SJ_NS4_8TiledMMAINS4_8MMA_AtomIJNS4_4SM904GMMA25MMA_64x64x16_F32F16F16_SSILNSN_5MajorE0ELSP_0ELNSN_7ScaleInE1ELSQ_1EEEEEENS4_6LayoutINS5_IJNSA_ILi2EEESB_SB_EEENS5_IJSB_NSA_ILi0EEESW_EEEEENS5_IJNS4_10UnderscoreESZ_SZ_EEEEENS4_13SM90_TMA_LOADENS4_14ComposedLayoutINS4_7SwizzleILi3ELi4ELi3EEENS4_18smem_ptr_flag_bitsILi16EEENST_INS5_IJNSA_ILi8EEESG_EEENS5_IJSG_SB_EEEEEEEvNS4_8identityES12_S1C_vS1D_EENS_8epilogue10collective6detail29Sm90TmaWarpSpecializedAdapterINS1G_15DefaultEpilogueISI_SJ_SJ_NS1F_6thread17LinearCombinationISI_Li1EffLNS1K_9ScaleType4KindE0ELNS_15FloatRoundStyleE2ESI_EENS1_15EpilogueDefaultEEEEEvvEEEEvNT_6ParamsE)
        .other          _ZN7cutlass13device_kernelINS_4gemm6kernel13GemmUniversalIN4cute5tupleIJiiiiEEENS1_10collective13CollectiveMmaINS1_34MainloopSm90TmaGmmaWarpSpecializedILi7ENS5_IJNS4_1CILi1EEESB_SB_EEENS1_35KernelTmaWarpSpecializedCooperativeEEENS5_IJNSA_ILi192EEENSA_ILi64EEESG_EEENS_6half_tENS5_IJlSB_lEEESI_SJ_NS4_8TiledMMAINS4_8MMA_AtomIJNS4_4SM904GMMA25MMA_64x64x16_F32F16F16_SSILNSN_5MajorE0ELSP_0ELNSN_7ScaleInE1ELSQ_1EEEEEENS4_6LayoutINS5_IJNSA_ILi2EEESB_SB_EEENS5_IJSB_NSA_ILi0EEESW_EEEEENS5_IJNS4_10UnderscoreESZ_SZ_EEEEENS4_13SM90_TMA_LOADENS4_14ComposedLayoutINS4_7SwizzleILi3ELi4ELi3EEENS4_18smem_ptr_flag_bitsILi16EEENST_INS5_IJNSA_ILi8EEESG_EEENS5_IJSG_SB_EEEEEEEvNS4_8identityES12_S1C_vS1D_EENS_8epilogue10collective6detail29Sm90TmaWarpSpecializedAdapterINS1G_15DefaultEpilogueISI_SJ_SJ_NS1F_6thread17LinearCombinationISI_Li1EffLNS1K_9ScaleType4KindE0ELNS_15FloatRoundStyleE2ESI_EENS1_15EpilogueDefaultEEEEEvvEEEEvNT_6ParamsE,@"STO_CUDA_ENTRY STV_DEFAULT"
_ZN7cutlass13device_kernelINS_4gemm6kernel13GemmUniversalIN4cute5tupleIJiiiiEEENS1_10collective13CollectiveMmaINS1_34MainloopSm90TmaGmmaWarpSpecializedILi7ENS5_IJNS4_1CILi1EEESB_SB_EEENS1_35KernelTmaWarpSpecializedCooperativeEEENS5_IJNSA_ILi192EEENSA_ILi64EEESG_EEENS_6half_tENS5_IJlSB_lEEESI_SJ_NS4_8TiledMMAINS4_8MMA_AtomIJNS4_4SM904GMMA25MMA_64x64x16_F32F16F16_SSILNSN_5MajorE0ELSP_0ELNSN_7ScaleInE1ELSQ_1EEEEEENS4_6LayoutINS5_IJNSA_ILi2EEESB_SB_EEENS5_IJSB_NSA_ILi0EEESW_EEEEENS5_IJNS4_10UnderscoreESZ_SZ_EEEEENS4_13SM90_TMA_LOADENS4_14ComposedLayoutINS4_7SwizzleILi3ELi4ELi3EEENS4_18smem_ptr_flag_bitsILi16EEENST_INS5_IJNSA_ILi8EEESG_EEENS5_IJSG_SB_EEEEEEEvNS4_8identityES12_S1C_vS1D_EENS_8epilogue10collective6detail29Sm90TmaWarpSpecializedAdapterINS1G_15DefaultEpilogueISI_SJ_SJ_NS1F_6thread17LinearCombinationISI_Li1EffLNS1K_9ScaleType4KindE0ELNS_15FloatRoundStyleE2ESI_EENS1_15EpilogueDefaultEEEEEvvEEEEvNT_6ParamsE:
[----:B------:R-:W0:Y:S01]  /*0000*/  LDC R1, c[0x0][0x28] ;  /* 0x00000a00ff017b82 */ /* 0x000e220000000800 */
[----:B------:R-:W1:Y:S01]  /*0010*/  S2R R18, SR_TID.X ;  /* 0x0000000000127919 */ /* 0x000e620000002100 */
[----:B------:R-:W-:Y:S01]  /*0020*/  ELECT P0, URZ, PT ;  /* 0x00000000003f782f */ /* 0x000fe20003800000 */
[----:B------:R-:W-:Y:S01]  /*0030*/  BSSY B0, `(.L_x_0) ;  /* 0x000000f000007945 */ /* 0x000fe20003800000 */
[--C-:B-1----:R-:W-:Y:S02]  /*0040*/  SHF.R.U32.HI R0, RZ, 0x5, R18.reuse ;  /* 0x00000005ff007819 */ /* 0x102fe40000011612 */
[----:B------:R-:W-:-:S03]  /*0050*/  SHF.R.U32.HI R22, RZ, 0x7, R18 ;  /* 0x00000007ff167819 */ /* 0x000fc60000011612 */
[----:B------:R-:W1:Y:S04]  /*0060*/  SHFL.IDX PT, R5, R0, RZ, 0x1f ;  /* 0x00001fff00057589 */ /* 0x000e6800000e0000 */
[----:B------:R2:W3:Y:S01]  /*0070*/  SHFL.IDX PT, R8, R22, RZ, 0x1f ;  /* 0x00001fff16087589 */ /* 0x0004e200000e0000 */
[----:B-1----:R-:W-:-:S13]  /*0080*/  ISETP.NE.OR P0, PT, R5, RZ, !P0 ;  /* 0x000000ff0500720c */ /* 0x002fda0004705670 */
[----:B0-23--:R-:W-:Y:S05]  /*0090*/  @P0 BRA `(.L_x_1) ;  /* 0x0000000000200947 */ /* 0x00dfea0003800000 */
[----:B------:R-:W-:Y:S02]  /*00a0*/  ULDC.64 UR4, c[0x0][0x198] ;  /* 0x0000660000047ab9 */ /* 0x000fe40000000a00 */
[----:B------:R-:W-:Y:S02]  /*00b0*/  UIADD3 UR6, UP0, UR4, 0xf0, URZ ;  /* 0x000000f004067890 */ /* 0x000fe4000ff1e03f */
[----:B------:R-:W-:Y:S02]  /*00c0*/  UIADD3 UR4, UP1, UR4, 0x1f0, URZ ;  /* 0x000001f004047890 */ /* 0x000fe4000ff3e03f */
[----:B------:R-:W-:Y:S02]  /*00d0*/  UIADD3.X UR7, URZ, UR5, URZ, UP0, !UPT ;  /* 0x000000053f077290 */ /* 0x000fe400087fe43f */
[----:B------:R-:W-:-:S07]  /*00e0*/  UIADD3.X UR5, URZ, UR5, URZ, UP1, !UPT ;  /* 0x000000053f057290 */ /* 0x000fce0008ffe43f */
[----:B------:R0:W-:Y:S02]  /*00f0*/  UTMACCTL.PF [UR6] ;  /* 0x00000000060079b9 */ /* 0x0001e40008040000 */
[----:B------:R0:W-:Y:S02]  /*0100*/  UTMACCTL.PF [UR4] ;  /* 0x00000000040079b9 */ /* 0x0001e40008040000 */
[----:B0-----:R-:W-:Y:S01]  /*0110*/  NOP ;  /* 0x0000000000007918 */ /* 0x001fe20000000000 */
.L_x_1:
[----:B------:R-:W-:Y:S05]  /*0120*/  BSYNC B0 ;  /* 0x0000000000007941 */ /* 0x000fea0003800000 */
.L_x_0:
[----:B------:R-:W0:Y:S02]  /*0130*/  SHFL.IDX PT, R2, R0, RZ, 0x1f ;  /* 0x00001fff00027589 */ /* 0x000e2400000e0000 */
[----:B0-----:R-:W-:-:S13]  /*0140*/  ISETP.NE.AND P0, PT, R2, RZ, PT ;  /* 0x000000ff0200720c */ /* 0x001fda0003f05270 */
[----:B------:R-:W-:Y:S05]  /*0150*/  @P0 BRA `(.L_x_2) ;  /* 0x0000000000700947 */ /* 0x000fea0003800000 */
[----:B------:R-:W0:Y:S01]  /*0160*/  S2UR UR8, SR_CgaCtaId ;  /* 0x00000000000879c3 */ /* 0x000e220000008800 */
[----:B------:R-:W-:Y:S01]  /*0170*/  UMOV UR4, 0x400 ;  /* 0x0000040000047882 */ /* 0x000fe20000000000 */
[----:B------:R-:W-:Y:S01]  /*0180*/  UMOV UR5, 0x1 ;  /* 0x0000000100057882 */ /* 0x000fe20000000000 */
[----:B------:R-:W-:Y:S01]  /*0190*/  UMOV UR6, 0x100 ;  /* 0x0000010000067882 */ /* 0x000fe20000000000 */
[----:B------:R-:W-:Y:S01]  /*01a0*/  ELECT P0, URZ, PT ;  /* 0x00000000003f782f */ /* 0x000fe20003800000 */
[----:B------:R-:W-:-:S04]  /*01b0*/  UIADD3 UR6, -UR6, 0x100000, URZ ;  /* 0x0010000006067890 */ /* 0x000fc8000fffe13f */
[----:B------:R-:W-:Y:S02]  /*01c0*/  USHF.L.U32 UR7, UR6, 0xb, URZ ;  /* 0x0000000b06077899 */ /* 0x000fe4000800063f */
[----:B------:R-:W-:Y:S02]  /*01d0*/  USHF.L.U32 UR6, UR6, 0x1, URZ ;  /* 0x0000000106067899 */ /* 0x000fe4000800063f */
[----:B0-----:R-:W-:Y:S02]  /*01e0*/  ULEA UR8, UR8, UR4, 0x18 ;  /* 0x0000000408087291 */ /* 0x001fe4000f8ec03f */
[----:B------:R-:W-:-:S04]  /*01f0*/  UIADD3 UR4, -UR5, 0x100000, URZ ;  /* 0x0010000005047890 */ /* 0x000fc8000fffe13f */
[----:B------:R-:W-:Y:S02]  /*0200*/  USHF.L.U32 UR5, UR4, 0xb, URZ ;  /* 0x0000000b04057899 */ /* 0x000fe4000800063f */
[----:B------:R-:W-:Y:S01]  /*0210*/  USHF.L.U32 UR4, UR4, 0x1, URZ ;  /* 0x0000000104047899 */ /* 0x000fe2000800063f */
[----:B------:R-:W0:Y:S11]  /*0220*/  FENCE.VIEW.ASYNC.S ;  /* 0x00000000000073c6 */ /* 0x000e360000000000 */
[----:B0-----:R0:W1:Y:S01]  /*0230*/  SYNCS.EXCH.64 URZ, [UR8], UR4 ;  /* 0x00000004083f75b2 */ /* 0x0010620008000100 */
[----:B------:R0:W2:Y:S01]  /*0240*/  SYNCS.EXCH.64 URZ, [UR8+0x38], UR6 ;  /* 0x00003806083f75b2 */ /* 0x0000a20008000100 */
[----:B------:R0:W3:Y:S01]  /*0250*/  SYNCS.EXCH.64 URZ, [UR8+0x8], UR4 ;  /* 0x00000804083f75b2 */ /* 0x0000e20008000100 */
[----:B------:R0:W4:Y:S01]  /*0260*/  SYNCS.EXCH.64 URZ, [UR8+0x40], UR6 ;  /* 0x00004006083f75b2 */ /* 0x0001220008000100 */
[----:B------:R0:W0:Y:S01]  /*0270*/  SYNCS.EXCH.64 URZ, [UR8+0x10], UR4 ;  /* 0x00001004083f75b2 */ /* 0x0000220008000100 */
        /* <DEDUP_REMOVED lines=9> */
[----:B------:R-:W-:Y:S01]  /*0310*/  NOP ;  /* 0x0000000000007918 */ /* 0x000fe20000000000 */
.L_x_2:
[----:B------:R-:W5:Y:S01]  /*0320*/  SHFL.IDX PT, R0, R0, RZ, 0x1f ;  /* 0x00001fff00007589 */ /* 0x000f6200000e0000 */
[----:B------:R-:W1:Y:S01]  /*0330*/  LDC R2, c[0x0][0x65c] ;  /* 0x00019700ff027b82 */ /* 0x000e620000000800 */
[----:B------:R-:W-:Y:S02]  /*0340*/  ELECT P0, URZ, PT ;  /* 0x00000000003f782f */ /* 0x000fe40003800000 */
[----:B------:R-:W-:Y:S01]  /*0350*/  LOP3.LUT R6, R6, 0xfffff7ff, RZ, 0xc0, !PT ;  /* 0xfffff7ff06067812 */ /* 0x000fe200078ec0ff */
[----:B------:R-:W2:Y:S01]  /*0360*/  S2R R3, SR_CTAID.Y ;  /* 0x0000000000037919 */ /* 0x000ea20000002600 */
[----:B0-----:R-:W-:Y:S01]  /*0370*/  UMOV UR4, 0x20 ;  /* 0x0000002000047882 */ /* 0x001fe20000000000 */
[----:B------:R-:W-:Y:S01]  /*0380*/  ISETP.NE.AND P2, PT, R8, RZ, PT ;  /* 0x000000ff0800720c */ /* 0x000fe20003f45270 */
[----:B------:R-:W-:Y:S01]  /*0390*/  NOP ;  /* 0x0000000000007918 */ /* 0x000fe20000000000 */
[----:B------:R-:W0:Y:S01]  /*03a0*/  S2R R4, SR_CTAID.X ;  /* 0x0000000000047919 */ /* 0x000e220000002500 */
[----:B------:R-:W-:Y:S01]  /*03b0*/  NOP ;  /* 0x0000000000007918 */ /* 0x000fe20000000000 */
[----:B-----5:R-:W-:-:S02]  /*03c0*/  ISETP.NE.OR P0, PT, R0, RZ, !P0 ;  /* 0x000000ff0000720c */ /* 0x020fc40004705670 */
[----:B-1----:R-:W-:-:S11]  /*03d0*/  ISETP.NE.AND P3, PT, R2, 0x1, PT ;  /* 0x000000010200780c */ /* 0x002fd60003f65270 */
[----:B------:R-:W-:Y:S01]  /*03e0*/  VOTEU.ALL UP0, P0 ;  /* 0x00000000003f7886 */ /* 0x000fe20000000000 */
[----:B------:R-:W-:Y:S01]  /*03f0*/  VOTEU.ALL UP1, P0 ;  /* 0x00000000003f7886 */ /* 0x000fe20000020000 */
[----:B------:R-:W-:Y:S01]  /*0400*/  @P3 LOP3.LUT R6, R6, 0x800, RZ, 0xfc, !PT ;  /* 0x0000080006063812 */ /* 0x000fe200078efcff */
[----:B------:R-:W0:Y:S01]  /*0410*/  @P3 LDC R17, c[0x0][0x10] ;  /* 0x00000400ff113b82 */ /* 0x000e220000000800 */
[----:B------:R-:W-:Y:S01]  /*0420*/  SHF.R.S32.HI R6, RZ, 0x1f, R5 ;  /* 0x0000001fff067819 */ /* 0x000fe20000011405 */
[----:B------:R-:W-:Y:S01]  /*0430*/  @!UP0 UMOV UR6, 0x400 ;  /* 0x0000040000068882 */ /* 0x000fe20000000000 */
[----:B------:R-:W-:-:S04]  /*0440*/  @!UP0 UIADD3 UR4, -UR4, 0x100000, URZ ;  /* 0x0010000004048890 */ /* 0x000fc8000fffe13f */
[----:B------:R-:W-:Y:S02]  /*0450*/  @!UP0 USHF.L.U32 UR5, UR4, 0xb, URZ ;  /* 0x0000000b04058899 */ /* 0x000fe4000800063f */
[----:B------:R-:W-:Y:S01]  /*0460*/  @!UP0 USHF.L.U32 UR4, UR4, 0x1, URZ ;  /* 0x0000000104048899 */ /* 0x000fe2000800063f */
[----:B------:R-:W-:Y:S01]  /*0470*/  @P3 IMAD.MOV.U32 R7, RZ, RZ, RZ ;  /* 0x000000ffff073224 */ /* 0x000fe200078e00ff */
[----:B------:R-:W-:Y:S01]  /*0480*/  LEA.HI R6, R6, R5, RZ, 0x2 ;  /* 0x0000000506067211 */ /* 0x000fe200078f10ff */
[----:B------:R-:W-:Y:S01]  /*0490*/  @P3 IMAD.MOV.U32 R11, RZ, RZ, RZ ;  /* 0x000000ffff0b3224 */ /* 0x000fe200078e00ff */
[----:B------:R-:W1:Y:S02]  /*04a0*/  @!UP0 S2UR UR7, SR_CgaCtaId ;  /* 0x00000000000789c3 */ /* 0x000e640000008800 */
[----:B------:R-:W-:Y:S01]  /*04b0*/  LOP3.LUT R0, R6, 0xfffffffc, RZ, 0xc0, !PT ;  /* 0xfffffffc06007812 */ /* 0x000fe200078ec0ff */
[----:B--2---:R-:W-:-:S04]  /*04c0*/  @P3 IMAD.MOV.U32 R6, RZ, RZ, R3 ;  /* 0x000000ffff063224 */ /* 0x004fc800078e0003 */
[----:B------:R-:W-:Y:S01]  /*04d0*/  IMAD.IADD R0, R5, 0x1, -R0 ;  /* 0x0000000105007824 */ /* 0x000fe200078e0a00 */
[----:B------:R-:W2:Y:S01]  /*04e0*/  @!P3 LDC R9, c[0x0][0xc] ;  /* 0x00000300ff09bb82 */ /* 0x000ea20000000800 */
[----:B------:R-:W-:Y:S02]  /*04f0*/  IMAD.MOV.U32 R5, RZ, RZ, RZ ;  /* 0x000000ffff057224 */ /* 0x000fe400078e00ff */
[----:B0-----:R-:W-:-:S04]  /*0500*/  @P3 IMAD.WIDE.U32 R16, R4, R17, R6 ;  /* 0x0000001104103225 */ /* 0x001fc800078e0006 */
[----:B------:R-:W-:Y:S01]  /*0510*/  @P3 IMAD.IADD R17, R17, 0x1, R11 ;  /* 0x0000000111113824 */ /* 0x000fe200078e020b */
[----:B-1----:R-:W-:Y:S01]  /*0520*/  @!UP0 ULEA UR6, UR7, UR6, 0x18 ;  /* 0x0000000607068291 */ /* 0x002fe2000f8ec03f */
[----:B------:R-:W-:Y:S01]  /*0530*/  VOTEU.ALL UP0, P0 ;  /* 0x00000000003f7886 */ /* 0x000fe20000000000 */
[----:B------:R-:W-:-:S04]  /*0540*/  ISETP.NE.AND P0, PT, R0, 0x3, PT ;  /* 0x000000030000780c */ /* 0x000fc80003f05270 */
[----:B------:R-:W-:Y:S01]  /*0550*/  ISETP.EQ.OR P0, PT, R0, RZ, !P0 ;  /* 0x000000ff0000720c */ /* 0x000fe20004702670 */
[----:B--2---:R-:W-:-:S03]  /*0560*/  @!P3 IMAD.WIDE.U32 R6, R9, R3, R4 ;  /* 0x000000030906b225 */ /* 0x004fc600078e0004 */
[C---:B------:R-:W-:Y:S01]  /*0570*/  ISETP.EQ.AND P0, PT, R8.reuse, RZ, P0 ;  /* 0x000000ff0800720c */ /* 0x040fe20000702270 */
[----:B------:R-:W-:Y:S01]  /*0580*/  VIADD R8, R8, 0xffffffff ;  /* 0xffffffff08087836 */ /* 0x000fe20000000000 */
[----:B------:R-:W0:Y:S02]  /*0590*/  FENCE.VIEW.ASYNC.S ;  /* 0x00000000000073c6 */ /* 0x000e240000000000 */
[----:B0-----:R0:W3:Y:S01]  /*05a0*/  @!UP0 SYNCS.EXCH.64 URZ, [UR6+0x80], UR4 ;  /* 0x00008004063f85b2 */ /* 0x0010e20008000100 */
[----:B------:R-:W-:Y:S01]  /*05b0*/  @!P3 IMAD.MOV.U32 R16, RZ, RZ, R6 ;  /* 0x000000ffff10b224 */ /* 0x000fe200078e0006 */
[----:B------:R-:W-:Y:S01]  /*05c0*/  SEL R19, RZ, 0x1, !P0 ;  /* 0x00000001ff137807 */ /* 0x000fe20004000000 */
[----:B------:R-:W-:Y:S01]  /*05d0*/  @!P3 IMAD.MOV.U32 R17, RZ, RZ, R7 ;  /* 0x000000ffff11b224 */ /* 0x000fe200078e0007 */
[----:B------:R-:W-:-:S04]  /*05e0*/  ISETP.GE.U32.AND P1, PT, R8, 0x2, PT ;  /* 0x000000020800780c */ /* 0x000fc80003f26070 */
[----:B------:R-:W-:Y:S01]  /*05f0*/  SEL R19, R19, 0x2, P1 ;  /* 0x0000000213137807 */ /* 0x000fe20000800000 */
[----:B------:R0:W3:Y:S01]  /*0600*/  @!UP1 SYNCS.EXCH.64 URZ, [UR6+0x88], UR4 ;  /* 0x00008804063f95b2 */ /* 0x0000e20008000100 */
[----:B------:R-:W-:Y:S01]  /*0610*/  NOP ;  /* 0x0000000000007918 */ /* 0x000fe20000000000 */
[----:B---34-:R-:W-:Y:S06]  /*0620*/  BAR.SYNC.DEFER_BLOCKING 0x0 ;  /* 0x0000000000007b1d */ /* 0x018fec0000010000 */
[----:B------:R-:W-:Y:S05]  /*0630*/  @!P2 BRA `(.L_x_3) ;  /* 0x0000006c00c8a947 */ /* 0x000fea0003800000 */
[----:B------:R-:W-:-:S13]  /*0640*/  ISETP.GT.U32.AND P0, PT, R8, 0x1, PT ;  /* 0x000000010800780c */ /* 0x000fda0003f04070 */
[----:B0-----:R-:W-:Y:S05]  /*0650*/  @P0 EXIT ;  /* 0x000000000000094d */ /* 0x001fea0003800000 */
[----:B------:R-:W-:Y:S01]  /*0660*/  ULDC.64 UR4, c[0x0][0x650] ;  /* 0x0001940000047ab9 */ /* 0x000fe20000000a00 */
[----:B------:R-:W-:Y:S01]  /*0670*/  PRMT R0, RZ, 0x7610, R0 ;  /* 0x00007610ff007816 */ /* 0x000fe20000000000 */
[----:B------:R-:W-:Y:S01]  /*0680*/  IMAD.MOV.U32 R91, RZ, RZ, -0x1 ;  /* 0xffffffffff5b7424 */ /* 0x000fe200078e00ff */
[----:B------:R-:W-:Y:S01]  /*0690*/  ISETP.GE.U32.AND P0, PT, R16, UR4, PT ;  /* 0x0000000410007c0c */ /* 0x000fe2000bf06070 */
[----:B------:R-:W-:Y:S02]  /*06a0*/  IMAD.MOV.U32 R90, RZ, RZ, -0x1 ;  /* 0xffffffffff5a7424 */ /* 0x000fe400078e00ff */
[----:B------:R-:W-:Y:S01]  /*06b0*/  IMAD.MOV.U32 R23, RZ, RZ, -0x1 ;  /* 0xffffffffff177424 */ /* 0x000fe200078e00ff */
[----:B------:R-:W-:-:S13]  /*06c0*/  ISETP.GE.U32.AND.EX P0, PT, R17, UR5, PT, P0 ;  /* 0x0000000511007c0c */ /* 0x000fda000bf06100 */
[----:B------:R-:W-:Y:S05]  /*06d0*/  @P0 BRA `(.L_x_4) ;  /* 0x0000000400540947 */ /* 0x000fea0003800000 */
[----:B------:R-:W0:Y:S01]  /*06e0*/  LDC.64 R14, c[0x0][0x628] ;  /* 0x00018a00ff0e7b82 */ /* 0x000e220000000a00 */
[----:B------:R-:W-:Y:S02]  /*06f0*/  IMAD.MOV.U32 R6, RZ, RZ, R16 ;  /* 0x000000ffff067224 */ /* 0x000fe400078e0010 */
[----:B------:R-:W-:-:S05]  /*0700*/  IMAD.MOV.U32 R7, RZ, RZ, R17 ;  /* 0x000000ffff077224 */ /* 0x000fca00078e0011 */
[----:B------:R-:W1:Y:S08]  /*0710*/  LDC R0, c[0x0][0x630] ;  /* 0x00018c00ff007b82 */ /* 0x000e700000000800 */
[----:B------:R-:W2:Y:S01]  /*0720*/  LDC.64 R20, c[0x0][0x620] ;  /* 0x00018800ff147b82 */ /* 0x000ea20000000a00 */
[----:B0-----:R-:W-:-:S04]  /*0730*/  ISETP.NE.U32.AND P0, PT, R14, RZ, PT ;  /* 0x000000ff0e00720c */ /* 0x001fc80003f05070 */
[----:B------:R-:W-:-:S13]  /*0740*/  ISETP.NE.AND.EX P0, PT, R15, RZ, PT, P0 ;  /* 0x000000ff0f00720c */ /* 0x000fda0003f05300 */
[----:B-12---:R-:W-:Y:S05]  /*0750*/  @!P0 BRA `(.L_x_5) ;  /* 0x0000000000288947 */ /* 0x006fea0003800000 */
[----:B------:R-:W0:Y:S02]  /*0760*/  LDC R11, c[0x0][0x634] ;  /* 0x00018d00ff0b7b82 */ /* 0x000e240000000800 */
[----:B0-----:R-:W-:-:S05]  /*0770*/  IADD3 R11, P0, R16, R11, RZ ;  /* 0x0000000b100b7210 */ /* 0x001fca0007f1e0ff */
[----:B------:R-:W-:-:S04]  /*0780*/  IMAD.X R13, RZ, RZ, R17, P0 ;  /* 0x000000ffff0d7224 */ /* 0x000fc800000e0611 */
[----:B------:R-:W-:-:S04]  /*0790*/  IMAD.WIDE.U32 R6, R13, R14, RZ ;  /* 0x0000000e0d067225 */ /* 0x000fc800078e00ff */
[----:B------:R-:W-:-:S04]  /*07a0*/  IMAD.WIDE.U32 R8, P0, R11, R15, R6 ;  /* 0x0000000f0b087225 */ /* 0x000fc80007800006 */
[----:B------:R-:W-:-:S04]  /*07b0*/  IMAD.WIDE.U32 R6, R11, R14, RZ ;  /* 0x0000000e0b067225 */ /* 0x000fc800078e00ff */
[----:B------:R-:W-:Y:S01]  /*07c0*/  IMAD.X R11, RZ, RZ, RZ, P0 ;  /* 0x000000ffff0b7224 */ /* 0x000fe200000e06ff */
[----:B------:R-:W-:Y:S01]  /*07d0*/  IADD3 RZ, P0, R7, R8, RZ ;  /* 0x0000000807ff7210 */ /* 0x000fe20007f1e0ff */
[----:B------:R-:W-:-:S04]  /*07e0*/  IMAD.MOV.U32 R10, RZ, RZ, R9 ;  /* 0x000000ffff0a7224 */ /* 0x000fc800078e0009 */
[----:B------:R-:W-:-:S08]  /*07f0*/  IMAD.WIDE.U32.X R6, R13, R15, R10, P0 ;  /* 0x0000000f0d067225 */ /* 0x000fd000000e040a */
.L_x_5:
[-CC-:B------:R-:W-:Y:S01]  /*0800*/  SHF.R.U64 R23, R6, R0.reuse, R7.reuse ;  /* 0x0000000006177219 */ /* 0x180fe20000001207 */
[----:B------:R-:W0:Y:S01]  /*0810*/  LDC R10, c[0x0][0x618] ;  /* 0x00018600ff0a7b82 */ /* 0x000e220000000800 */
[----:B------:R-:W-:Y:S01]  /*0820*/  SHF.R.U32.HI R5, RZ, R0, R7 ;  /* 0x00000000ff057219 */ /* 0x000fe20000011607 */
[----:B------:R-:W-:Y:S01]  /*0830*/  ULDC UR4, c[0x0][0x150] ;  /* 0x0000540000047ab9 */ /* 0x000fe20000000800 */
[----:B------:R-:W-:Y:S02]  /*0840*/  IADD3 R9, P0, RZ, -R23, RZ ;  /* 0x80000017ff097210 */ /* 0x000fe40007f1e0ff */
[----:B------:R-:W-:-:S03]  /*0850*/  I2FP.F32.U32 R0, R4 ;  /* 0x0000000400007245 */ /* 0x000fc60000201000 */
[----:B------:R-:W1:Y:S01]  /*0860*/  LDC.64 R28, c[0x0][0x640] ;  /* 0x00019000ff1c7b82 */ /* 0x000e620000000a00 */
[----:B------:R-:W-:Y:S02]  /*0870*/  IMAD.X R11, RZ, RZ, ~R5, P0 ;  /* 0x000000ffff0b7224 */ /* 0x000fe400000e0e05 */
[----:B------:R-:W-:Y:S01]  /*0880*/  FMUL R0, R0, UR4 ;  /* 0x0000000400007c20 */ /* 0x000fe20008400000 */
[----:B------:R-:W-:Y:S01]  /*0890*/  IMAD.WIDE.U32 R6, R9, R20, R16 ;  /* 0x0000001409067225 */ /* 0x000fe200078e0010 */
[----:B------:R-:W-:-:S03]  /*08a0*/  ULDC UR4, c[0x0][0x154] ;  /* 0x0000550000047ab9 */ /* 0x000fc60000000800 */
[----:B------:R-:W-:Y:S01]  /*08b0*/  IMAD R8, R11, R20, RZ ;  /* 0x000000140b087224 */ /* 0x000fe200078e02ff */
[----:B------:R-:W2:Y:S01]  /*08c0*/  LDC R5, c[0x0][0x144] ;  /* 0x00005100ff057b82 */ /* 0x000ea20000000800 */
[----:B------:R-:W3:Y:S02]  /*08d0*/  F2I.U32.TRUNC.NTZ R0, R0 ;  /* 0x0000000000007305 */ /* 0x000ee4000020f000 */
[----:B------:R-:W-:-:S04]  /*08e0*/  IMAD R9, R9, R21, R8 ;  /* 0x0000001509097224 */ /* 0x000fc800078e0208 */
[----:B------:R-:W-:Y:S01]  /*08f0*/  IMAD.IADD R7, R7, 0x1, R9 ;  /* 0x0000000107077824 */ /* 0x000fe200078e0209 */
[----:B------:R-:W4:Y:S01]  /*0900*/  LDC R12, c[0x0][0x608] ;  /* 0x00018200ff0c7b82 */ /* 0x000f220000000800 */
[----:B------:R-:W-:-:S03]  /*0910*/  IMAD.MOV.U32 R9, RZ, RZ, -0x1 ;  /* 0xffffffffff097424 */ /* 0x000fc600078e00ff */
[-CC-:B0-----:R-:W-:Y:S02]  /*0920*/  SHF.R.U64 R20, R6, R10.reuse, R7.reuse ;  /* 0x0000000a06147219 */ /* 0x181fe40000001207 */
[----:B------:R-:W-:Y:S02]  /*0930*/  I2FP.F32.U32 R6, R3 ;  /* 0x0000000300067245 */ /* 0x000fe40000201000 */
[----:B------:R-:W0:Y:S01]  /*0940*/  LDC R26, c[0x0][0x658] ;  /* 0x00019600ff1a7b82 */ /* 0x000e220000000800 */
[----:B-1----:R-:W-:Y:S01]  /*0950*/  ISETP.NE.U32.AND P0, PT, R28, RZ, PT ;  /* 0x000000ff1c00720c */ /* 0x002fe20003f05070 */
[----:B---3--:R-:W-:Y:S01]  /*0960*/  IMAD.MOV R8, RZ, RZ, -R0 ;  /* 0x000000ffff087224 */ /* 0x008fe200078e0a00 */
[----:B------:R-:W-:Y:S01]  /*0970*/  SHF.R.U32.HI R7, RZ, R10, R7 ;  /* 0x0000000aff077219 */ /* 0x000fe20000011607 */
[----:B------:R-:W-:Y:S01]  /*0980*/  FMUL R6, R6, UR4 ;  /* 0x0000000406067c20 */ /* 0x000fe20008400000 */
[----:B------:R-:W-:-:S03]  /*0990*/  ISETP.NE.AND.EX P0, PT, R29, RZ, PT, P0 ;  /* 0x000000ff1d00720c */ /* 0x000fc60003f05300 */
[----:B------:R-:W1:Y:S01]  /*09a0*/  LDC R14, c[0x0][0x148] ;  /* 0x00005200ff0e7b82 */ /* 0x000e620000000800 */
[----:B--2---:R-:W-:-:S07]  /*09b0*/  IMAD R0, R5, R8, R4 ;  /* 0x0000000805007224 */ /* 0x004fce00078e0204 */
[----:B------:R-:W2:Y:S01]  /*09c0*/  LDC R24, c[0x0][0x600] ;  /* 0x00018000ff187b82 */ /* 0x000ea20000000800 */
[-CC-:B----4-:R-:W-:Y:S02]  /*09d0*/  SHF.R.U64 R30, R20, R12.reuse, R7.reuse ;  /* 0x0000000c141e7219 */ /* 0x190fe40000001207 */
[----:B------:R-:W-:Y:S01]  /*09e0*/  SHF.R.U32.HI R5, RZ, R12, R7 ;  /* 0x0000000cff057219 */ /* 0x000fe20000011607 */
[----:B------:R-:W-:Y:S01]  /*09f0*/  IMAD.MOV.U32 R7, RZ, RZ, 0x1 ;  /* 0x00000001ff077424 */ /* 0x000fe200078e00ff */
[----:B------:R3:W4:Y:S03]  /*0a00*/  F2I.U32.TRUNC.NTZ R12, R6 ;  /* 0x00000006000c7305 */ /* 0x000726000020f000 */
[----:B------:R-:W1:Y:S01]  /*0a10*/  LDC R15, c[0x0][0x648] ;  /* 0x00019200ff0f7b82 */ /* 0x000e620000000800 */
[-C--:B0-----:R-:W-:Y:S02]  /*0a20*/  SHF.L.U32 R4, R9, R26.reuse, RZ ;  /* 0x0000001a09047219 */ /* 0x081fe400000006ff */
[----:B------:R-:W-:-:S02]  /*0a30*/  SHF.R.U64 R32, R30, R26, R5 ;  /* 0x0000001a1e207219 */ /* 0x000fc40000001205 */
[----:B------:R-:W-:Y:S02]  /*0a40*/  LOP3.LUT R11, RZ, R4, RZ, 0x33, !PT ;  /* 0x00000004ff0b7212 */ /* 0x000fe400078e33ff */
[-C--:B------:R-:W-:Y:S01]  /*0a50*/  SHF.R.U32.HI R5, RZ, R26.reuse, R5 ;  /* 0x0000001aff057219 */ /* 0x080fe20000011605 */
[----:B------:R-:W0:Y:S01]  /*0a60*/  LDC R21, c[0x0][0x638] ;  /* 0x00018e00ff157b82 */ /* 0x000e220000000800 */
[----:B------:R-:W-:Y:S01]  /*0a70*/  SHF.L.U32 R10, R7, R26, RZ ;  /* 0x0000001a070a7219 */ /* 0x000fe200000006ff */
[----:B------:R-:W-:-:S06]  /*0a80*/  IMAD.MOV.U32 R4, RZ, RZ, R32 ;  /* 0x000000ffff047224 */ /* 0x000fcc00078e0020 */
[----:B------:R-:W0:Y:S01]  /*0a90*/  LDC R91, c[0x0][0x610] ;  /* 0x00018400ff5b7b82 */ /* 0x000e220000000800 */
[----:B---34-:R-:W-:Y:S05]  /*0aa0*/  @!P0 BRA `(.L_x_6) ;  /* 0x0000000000288947 */ /* 0x018fea0003800000 */
[----:B------:R-:W3:Y:S02]  /*0ab0*/  LDC R9, c[0x0][0x64c] ;  /* 0x00019300ff097b82 */ /* 0x000ee40000000800 */
[----:B---3--:R-:W-:-:S05]  /*0ac0*/  IADD3 R9, P0, R32, R9, RZ ;  /* 0x0000000920097210 */ /* 0x008fca0007f1e0ff */
        /* <DEDUP_REMOVED lines=8> */
.L_x_6:
[----:B-1----:R-:W-:Y:S01]  /*0b50*/  SHF.R.U64 R4, R4, R15, R5 ;  /* 0x0000000f04047219 */ /* 0x002fe20000001205 */
[----:B--2---:R-:W-:Y:S01]  /*0b60*/  VIADD R5, R24, 0xffffffff ;  /* 0xffffffff18057836 */ /* 0x004fe20000000000 */
[----:B------:R-:W-:Y:S01]  /*0b70*/  LOP3.LUT R11, R30, R11, RZ, 0xc0, !PT ;  /* 0x0000000b1e0b7212 */ /* 0x000fe200078ec0ff */
[----:B------:R-:W-:Y:S02]  /*0b80*/  IMAD.MOV R12, RZ, RZ, -R12 ;  /* 0x000000ffff0c7224 */ /* 0x000fe400078e0a0c */
[----:B------:R-:W-:Y:S02]  /*0b90*/  IMAD.MOV R6, RZ, RZ, -R4 ;  /* 0x000000ffff067224 */ /* 0x000fe400078e0a04 */
[----:B------:R-:W-:Y:S01]  /*0ba0*/  IMAD R11, R10, R4, R11 ;  /* 0x000000040a0b7224 */ /* 0x000fe200078e020b */
[----:B------:R-:W-:Y:S01]  /*0bb0*/  LOP3.LUT R4, R20, R5, RZ, 0xc0, !PT ;  /* 0x0000000514047212 */ /* 0x000fe200078ec0ff */
[----:B------:R-:W-:Y:S02]  /*0bc0*/  @P3 IMAD R0, R14, R12, R3 ;  /* 0x0000000c0e003224 */ /* 0x000fe400078e0203 */
[----:B0-----:R-:W-:-:S02]  /*0bd0*/  IMAD R3, R6, R21, R32 ;  /* 0x0000001506037224 */ /* 0x001fc400078e0220 */
[----:B------:R-:W-:Y:S02]  /*0be0*/  IMAD R91, R11, R91, R0 ;  /* 0x0000005b0b5b7224 */ /* 0x000fe400078e0200 */
[----:B------:R-:W-:Y:S02]  /*0bf0*/  IMAD R4, R3, R24, R4 ;  /* 0x0000001803047224 */ /* 0x000fe400078e0204 */
[----:B------:R-:W-:-:S03]  /*0c00*/  IMAD.MOV.U32 R0, RZ, RZ, 0x1 ;  /* 0x00000001ff007424 */ /* 0x000fc600078e00ff */
[----:B------:R-:W-:Y:S02]  /*0c10*/  SEL R90, R4, R91, !P3 ;  /* 0x0000005b045a7207 */ /* 0x000fe40005800000 */
[----:B------:R-:W-:-:S07]  /*0c20*/  SEL R91, R91, R4, !P3 ;  /* 0x000000045b5b7207 */ /* 0x000fce0005800000 */
.L_x_4:
[----:B------:R-:W-:-:S08]  /*0c30*/  NOP ;  /* 0x0000000000007918 */ /* 0x000fd00000000000 */
[----:B------:R-:W0:Y:S02]  /*0c40*/  USETMAXREG.TRY_ALLOC.CTAPOOL UP0, 0xe8 ;  /* 0x000000e8000079c8 */ /* 0x000e240008000600 */
[----:B0-----:R-:W-:-:S13]  /*0c50*/  PLOP3.LUT P0, PT, PT, PT, UP0, 0x80, 0x0 ;  /* 0x000000000000781c */ /* 0x001fda0003f0f008 */
[----:B------:R-:W-:Y:S05]  /*0c60*/  @!P0 BRA `(.L_x_4) ;  /* 0xfffffffc00f08947 */ /* 0x000fea000383ffff */
[----:B------:R-:W-:Y:S01]  /*0c70*/  ULDC.64 UR4, c[0x0][0x598] ;  /* 0x0001660000047ab9 */ /* 0x000fe20000000a00 */
[----:B------:R-:W-:Y:S01]  /*0c80*/  ULDC.64 UR36, c[0x0][0x208] ;  /* 0x0000820000247ab9 */ /* 0x000fe20000000a00 */
[----:B------:R-:W-:-:S04]  /*0c90*/  ISETP.NE.U32.AND P0, PT, RZ, UR4, PT ;  /* 0x00000004ff007c0c */ /* 0x000fc8000bf05070 */
[----:B------:R-:W-:-:S13]  /*0ca0*/  ISETP.NE.AND.EX P0, PT, RZ, UR5, PT, P0 ;  /* 0x00000005ff007c0c */ /* 0x000fda000bf05300 */
[----:B------:R-:W-:Y:S05]  /*0cb0*/  @!P0 BRA `(.L_x_7) ;  /* 0x00000000001c8947 */ /* 0x000fea0003800000 */
[----:B------:R-:W0:Y:S02]  /*0cc0*/  LDC.64 R4, c[0x0][0x598] ;  /* 0x00016600ff047b82 */ /* 0x000e240000000a00 */
[----:B0-----:R-:W2:Y:S02]  /*0cd0*/  LDG.E.64 R4, desc[UR36][R4.64] ;  /* 0x0000002404047981 */ /* 0x001ea4000c1e1b00 */
[----:B--2---:R-:W-:-:S04]  /*0ce0*/  ISETP.NE.U32.AND P0, PT, R4, RZ, PT ;  /* 0x000000ff0400720c */ /* 0x004fc80003f05070 */
[----:B------:R-:W-:-:S13]  /*0cf0*/  ISETP.NE.AND.EX P0, PT, R5, RZ, PT, P0 ;  /* 0x000000ff0500720c */ /* 0x000fda0003f05300 */
[----:B------:R-:W-:Y:S05]  /*0d00*/  @!P0 BRA `(.L_x_7) ;  /* 0x0000000000088947 */ /* 0x000fea0003800000 */
[----:B------:R0:W5:Y:S01]  /*0d10*/  LD.E R88, desc[UR36][R4.64] ;  /* 0x0000002404587980 */ /* 0x000162000c101900 */
[----:B------:R-:W-:Y:S05]  /*0d20*/  BRA `(.L_x_8) ;  /* 0x0000000000247947 */ /* 0x000fea0003800000 */
.L_x_7:
[----:B------:R-:W-:Y:S02]  /*0d30*/  ULDC.64 UR4, c[0x0][0x588] ;  /* 0x0001620000047ab9 */ /* 0x000fe40000000a00 */
[----:B------:R-:W-:-:S04]  /*0d40*/  ISETP.NE.U32.AND P0, PT, RZ, UR4, PT ;  /* 0x00000004ff007c0c */ /* 0x000fc8000bf05070 */
[----:B------:R-:W-:-:S13]  /*0d50*/  ISETP.NE.AND.EX P0, PT, RZ, UR5, PT, P0 ;  /* 0x00000005ff007c0c */ /* 0x000fda000bf05300 */
[----:B------:R-:W-:Y:S05]  /*0d60*/  @!P0 BRA `(.L_x_9) ;  /* 0x00000000000c8947 */ /* 0x000fea0003800000 */
[----:B------:R-:W0:Y:S02]  /*0d70*/  LDC.64 R88, c[0x0][0x588] ;  /* 0x00016200ff587b82 */ /* 0x000e240000000a00 */
[----:B0-----:R1:W5:Y:S01]  /*0d80*/  LDG.E R88, desc[UR36][R88.64] ;  /* 0x0000002458587981 */ /* 0x001362000c1e1900 */
[----:B------:R-:W-:Y:S05]  /*0d90*/  BRA `(.L_x_8) ;  /* 0x0000000000087947 */ /* 0x000fea0003800000 */
.L_x_9:
[----:B------:R-:W-:Y:S02]  /*0da0*/  ULDC UR4, c[0x0][0x580] ;  /* 0x0001600000047ab9 */ /* 0x000fe40000000800 */
[----:B------:R-:W-:-:S07]  /*0db0*/  IMAD.U32 R88, RZ, RZ, UR4 ;  /* 0x00000004ff587e24 */ /* 0x000fce000f8e00ff */
.L_x_8:
[----:B------:R-:W-:Y:S02]  /*0dc0*/  ULDC.64 UR4, c[0x0][0x5a0] ;  /* 0x0001680000047ab9 */ /* 0x000fe40000000a00 */
[----:B------:R-:W-:-:S04]  /*0dd0*/  ISETP.NE.U32.AND P0, PT, RZ, UR4, PT ;  /* 0x00000004ff007c0c */ /* 0x000fc8000bf05070 */
[----:B------:R-:W-:-:S13]  /*0de0*/  ISETP.NE.AND.EX P0, PT, RZ, UR5, PT, P0 ;  /* 0x00000005ff007c0c */ /* 0x000fda000bf05300 */
[----:B------:R-:W-:Y:S05]  /*0df0*/  @!P0 BRA `(.L_x_10) ;  /* 0x00000000001c8947 */ /* 0x000fea0003800000 */
[----:B0-----:R-:W0:Y:S02]  /*0e00*/  LDC.64 R4, c[0x0][0x5a0] ;  /* 0x00016800ff047b82 */ /* 0x001e240000000a00 */
[----:B0-----:R-:W2:Y:S02]  /*0e10*/  LDG.E.64 R4, desc[UR36][R4.64] ;  /* 0x0000002404047981 */ /* 0x001ea4000c1e1b00 */
[----:B--2---:R-:W-:-:S04]  /*0e20*/  ISETP.NE.U32.AND P0, PT, R4, RZ, PT ;  /* 0x000000ff0400720c */ /* 0x004fc80003f05070 */
[----:B------:R-:W-:-:S13]  /*0e30*/  ISETP.NE.AND.EX P0, PT, R5, RZ, PT, P0 ;  /* 0x000000ff0500720c */ /* 0x000fda0003f05300 */
[----:B------:R-:W-:Y:S05]  /*0e40*/  @!P0 BRA `(.L_x_10) ;  /* 0x0000000000088947 */ /* 0x000fea0003800000 */
[----:B-1----:R0:W5:Y:S01]  /*0e50*/  LD.E R89, desc[UR36][R4.64] ;  /* 0x0000002404597980 */ /* 0x002162000c101900 */
[----:B------:R-:W-:Y:S05]  /*0e60*/  BRA `(.L_x_11) ;  /* 0x0000000000247947 */ /* 0x000fea0003800000 */
.L_x_10:
[----:B------:R-:W-:Y:S02]  /*0e70*/  ULDC.64 UR4, c[0x0][0x590] ;  /* 0x0001640000047ab9 */ /* 0x000fe40000000a00 */
[----:B------:R-:W-:-:S04]  /*0e80*/  ISETP.NE.U32.AND P0, PT, RZ, UR4, PT ;  /* 0x00000004ff007c0c */ /* 0x000fc8000bf05070 */
[----:B------:R-:W-:-:S13]  /*0e90*/  ISETP.NE.AND.EX P0, PT, RZ, UR5, PT, P0 ;  /* 0x00000005ff007c0c */ /* 0x000fda000bf05300 */
[----:B------:R-:W-:Y:S05]  /*0ea0*/  @!P0 BRA `(.L_x_12) ;  /* 0x00000000000c8947 */ /* 0x000fea0003800000 */
[----:B0-----:R-:W1:Y:S02]  /*0eb0*/  LDC.64 R4, c[0x0][0x590] ;  /* 0x00016400ff047b82 */ /* 0x001e640000000a00 */
[----:B-1----:R1:W5:Y:S01]  /*0ec0*/  LDG.E R89, desc[UR36][R4.64] ;  /* 0x0000002404597981 */ /* 0x002362000c1e1900 */
[----:B------:R-:W-:Y:S05]  /*0ed0*/  BRA `(.L_x_11) ;  /* 0x0000000000087947 */ /* 0x000fea0003800000 */
.L_x_12:
[----:B------:R-:W-:Y:S02]  /*0ee0*/  ULDC UR4, c[0x0][0x584] ;  /* 0x0001610000047ab9 */ /* 0x000fe40000000800 */
[----:B-1----:R-:W-:-:S07]  /*0ef0*/  IMAD.U32 R89, RZ, RZ, UR4 ;  /* 0x00000004ff597e24 */ /* 0x002fce000f8e00ff */
.L_x_11:
[----:B------:R-:W-:-:S13]  /*0f00*/  LOP3.LUT P0, RZ, R0, 0xff, RZ, 0xc0, !PT ;  /* 0x000000ff00ff7812 */ /* 0x000fda000780c0ff */
[----:B------:R-:W-:Y:S05]  /*0f10*/  @!P0 EXIT ;  /* 0x000000000000894d */ /* 0x000fea0003800000 */
[----:B------:R-:W-:Y:S01]  /*0f20*/  ULDC UR4, c[0x0][0x28c] ;  /* 0x0000a30000047ab9 */ /* 0x000fe20000000800 */
[----:B------:R-:W-:Y:S01]  /*0f30*/  LOP3.LUT R102, R19, 0x1, RZ, 0xfc, !PT ;  /* 0x0000000113667812 */ /* 0x000fe200078efcff */
[----:B------:R-:W-:Y:S01]  /*0f40*/  UIADD3 UR4, UR4, 0x3f, URZ ;  /* 0x0000003f04047890 */ /* 0x000fe2000fffe03f */
[----:B------:R-:W-:Y:S01]  /*0f50*/  UMOV UR38, URZ ;  /* 0x0000003f00267c82 */ /* 0x000fe20008000000 */
[----:B------:R-:W-:Y:S02]  /*0f60*/  UMOV UR39, URZ ;  /* 0x0000003f00277c82 */ /* 0x000fe40008000000 */
[----:B------:R-:W-:-:S04]  /*0f70*/  USHF.R.S32.HI UR5, URZ, 0x1f, UR4 ;  /* 0x0000001f3f057899 */ /* 0x000fc80008011404 */
[----:B------:R-:W-:-:S04]  /*0f80*/  ULEA.HI UR5, UR5, UR4, URZ, 0x6 ;  /* 0x0000000405057291 */ /* 0x000fc8000f8f303f */
[----:B------:R-:W-:-:S12]  /*0f90*/  USHF.R.S32.HI UR40, URZ, 0x6, UR5 ;  /* 0x000000063f287899 */ /* 0x000fd80008011405 */
.L_x_156:
[----:B------:R-:W-:Y:S01]  /*0fa0*/  LOP3.LUT R0, R18, 0x80, RZ, 0xc0, !PT ;  /* 0x0000008012007812 */ /* 0x000fe200078ec0ff */
[----:B------:R-:W2:Y:S01]  /*0fb0*/  S2UR UR7, SR_CgaCtaId ;  /* 0x00000000000779c3 */ /* 0x000ea20000008800 */
[----:B------:R-:W-:Y:S02]  /*0fc0*/  UMOV UR6, 0x400 ;  /* 0x0000040000067882 */ /* 0x000fe40000000000 */
[----:B------:R-:W-:-:S06]  /*0fd0*/  SHF.R.U32.HI R0, RZ, 0x7, R0 ;  /* 0x00000007ff007819 */ /* 0x000fcc0000011600 */
[----:B---3--:R-:W3:Y:S01]  /*0fe0*/  SHFL.IDX PT, R0, R0, RZ, 0x1f ;  /* 0x00001fff00007589 */ /* 0x008ee200000e0000 */
[----:B--2---:R-:W-:Y:S01]  /*0ff0*/  ULEA UR42, UR7, UR6, 0x18 ;  /* 0x00000006072a7291 */ /* 0x004fe2000f8ec03f */
[----:B---3--:R-:W-:-:S13]  /*1000*/  R2UR UR4, R0 ;  /* 0x00000000000472ca */ /* 0x008fda00000e0000 */
[----:B------:R-:W-:-:S04]  /*1010*/  ULEA.HI UR5, UR4, UR4, URZ, 0x1 ;  /* 0x0000000404057291 */ /* 0x000fc8000f8f083f */
[----:B------:R-:W-:-:S04]  /*1020*/  ULOP3.LUT UR5, UR5, 0x7fffe, URZ, 0xc0, !UPT ;  /* 0x0007fffe05057892 */ /* 0x000fc8000f8ec03f */
[----:B------:R-:W-:-:S03]  /*1030*/  UIADD3 UR5, UR4, -UR5, URZ ;  /* 0x8000000504057290 */ /* 0x000fc6000fffe03f */
[----:B------:R-:W-:Y:S01]  /*1040*/  ULDC UR4, c[0x0][0x28c] ;  /* 0x0000a30000047ab9 */ /* 0x000fe20000000800 */
[----:B------:R-:W-:Y:S01]  /*1050*/  ULEA UR5, UR5, UR42, 0xd ;  /* 0x0000002a05057291 */ /* 0x000fe2000f8e683f */
[----:B------:R-:W-:-:S03]  /*1060*/  ISETP.LT.AND P0, PT, RZ, UR4, PT ;  /* 0x00000004ff007c0c */ /* 0x000fc6000bf01270 */
[----:B------:R-:W-:-:S04]  /*1070*/  UIADD3 UR5, UR5, 0x180, URZ ;  /* 0x0000018005057890 */ /* 0x000fc8000fffe03f */
[----:B------:R-:W-:-:S04]  /*1080*/  USHF.R.U32.HI UR5, URZ, 0x4, UR5 ;  /* 0x000000043f057899 */ /* 0x000fc80008011605 */
[----:B------:R-:W-:Y:S02]  /*1090*/  ULOP3.LUT UR41, UR5, 0x3fff, URZ, 0xc0, !UPT ;  /* 0x00003fff05297892 */ /* 0x000fe4000f8ec03f */
[----:B01--45:R-:W-:Y:S10]  /*10a0*/  @P0 BRA `(.L_x_13) ;  /* 0x0000000000400947 */ /* 0x033ff40003800000 */
[----:B------:R-:W-:Y:S01]  /*10b0*/  MOV R0, 0x0 ;  /* 0x0000000000007802 */ /* 0x000fe20000000f00 */
[----:B------:R-:W-:Y:S01]  /*10c0*/  ULDC.64 UR4, c[0x4][0x68] ;  /* 0x01001a0000047ab9 */ /* 0x000fe20000000a00 */
[----:B------:R-:W-:Y:S01]  /*10d0*/  ULDC.64 UR6, c[0x4][0x8] ;  /* 0x0100020000067ab9 */ /* 0x000fe20000000a00 */
[----:B01----:R-:W-:Y:S01]  /*10e0*/  IMAD.U32 R4, RZ, RZ, UR4 ;  /* 0x00000004ff047e24 */ /* 0x003fe2000f8e00ff */
[----:B------:R0:W1:Y:S01]  /*10f0*/  LDC.64 R14, c[0x4][R0] ;  /* 0x01000000000e7b82 */ /* 0x0000620000000a00 */
[----:B------:R-:W-:Y:S01]  /*1100*/  IMAD.U32 R5, RZ, RZ, UR5 ;  /* 0x00000005ff057e24 */ /* 0x000fe2000f8e00ff */
[----:B------:R-:W-:Y:S01]  /*1110*/  ULDC.64 UR4, c[0x4][0x70] ;  /* 0x01001c0000047ab9 */ /* 0x000fe20000000a00 */
[----:B------:R-:W-:Y:S02]  /*1120*/  IMAD.U32 R10, RZ, RZ, UR6 ;  /* 0x00000006ff0a7e24 */ /* 0x000fe4000f8e00ff */
[----:B------:R-:W-:Y:S02]  /*1130*/  IMAD.U32 R6, RZ, RZ, UR4 ;  /* 0x00000004ff067e24 */ /* 0x000fe4000f8e00ff */
[----:B------:R-:W-:-:S02]  /*1140*/  IMAD.U32 R7, RZ, RZ, UR5 ;  /* 0x00000005ff077e24 */ /* 0x000fc4000f8e00ff */
[----:B------:R-:W-:Y:S02]  /*1150*/  IMAD.U32 R11, RZ, RZ, UR7 ;  /* 0x00000007ff0b7e24 */ /* 0x000fe4000f8e00ff */
[----:B------:R-:W-:Y:S02]  /*1160*/  IMAD.MOV.U32 R8, RZ, RZ, 0x1e1 ;  /* 0x000001e1ff087424 */ /* 0x000fe400078e00ff */
[----:B------:R-:W-:Y:S02]  /*1170*/  IMAD.MOV.U32 R12, RZ, RZ, 0x1 ;  /* 0x00000001ff0c7424 */ /* 0x000fe400078e00ff */
[----:B0-----:R-:W-:-:S07]  /*1180*/  IMAD.MOV.U32 R13, RZ, RZ, RZ ;  /* 0x000000ffff0d7224 */ /* 0x001fce00078e00ff */
[----:B------:R-:W-:-:S07]  /*1190*/  LEPC R20, `(.L_x_13) ;  /* 0x000000001014794e */ /* 0x000fce0000000000 */
[----:B-1---5:R-:W-:Y:S05]  /*11a0*/  CALL.ABS.NOINC R14 ;  /* 0x000000000e007343 */ /* 0x022fea0003c00000 */
.L_x_13:
[----:B------:R-:W-:-:S13]  /*11b0*/  ISETP.NE.AND P0, PT, R102, 0x3, PT ;  /* 0x000000036600780c */ /* 0x000fda0003f05270 */
[----:B------:R-:W-:Y:S05]  /*11c0*/  @!P0 BRA `(.L_x_14) ;  /* 0x0000000000048947 */ /* 0x000fea0003800000 */
[----:B------:R-:W-:Y:S01]  /*11d0*/  BPT.TRAP 0x1 ;  /* 0x000000040000795c */ /* 0x000fe20000300000 */
.L_x_14:
[----:B------:R-:W-:Y:S02]  /*11e0*/  IMAD.U32 R3, RZ, RZ, UR39 ;  /* 0x00000027ff037e24 */ /* 0x000fe4000f8e00ff */
[----:B------:R-:W-:-:S03]  /*11f0*/  IMAD.U32 R0, RZ, RZ, UR38 ;  /* 0x00000026ff007e24 */ /* 0x000fc6000f8e00ff */
[----:B------:R-:W-:Y:S02]  /*1200*/  LEA R3, R3, UR42, 0x3 ;  /* 0x0000002a03037c11 */ /* 0x000fe4000f8e18ff */
[----:B------:R-:W-:-:S04]  /*1210*/  SHF.L.U32 R0, R0, 0x1f, RZ ;  /* 0x0000001f00007819 */ /* 0x000fc800000006ff */
[----:B------:R2:W3:Y:S01]  /*1220*/  SYNCS.PHASECHK.TRANS64.TRYWAIT P1, [R3+URZ], R0 ;  /* 0x00000000030075a7 */ /* 0x0004e2000802017f */
[----:B------:R-:W-:Y:S05]  /*1230*/  @!P0 BRA `(.L_x_15) ;  /* 0x0000000000048947 */ /* 0x000fea0003800000 */
[----:B------:R-:W-:Y:S01]  /*1240*/  BPT.TRAP 0x1 ;  /* 0x000000040000795c */ /* 0x000fe20000300000 */
.L_x_15:
[----:B---3--:R-:W-:Y:S05]  /*1250*/  @P1 BRA `(.L_x_16) ;  /* 0x0000000000081947 */ /* 0x008fea0003800000 */
[----:B------:R-:W3:Y:S02]  /*1260*/  SYNCS.PHASECHK.TRANS64.TRYWAIT P1, [R3+URZ], R0 ;  /* 0x00000000030075a7 */ /* 0x000ee4000802017f */
[----:B---3--:R-:W-:Y:S05]  /*1270*/  @!P1 BRA `(.L_x_17) ;  /* 0x0000007800b89947 */ /* 0x008fea0003800000 */
.L_x_16:
[----:B------:R-:W-:-:S04]  /*1280*/  UISETP.LT.AND UP0, UPT, UR40, 0x1, UPT ;  /* 0x000000012800788c */ /* 0x000fc8000bf01270 */
[----:B------:R-:W-:-:S04]  /*1290*/  USEL UR4, UR40, 0x1, UP0 ;  /* 0x0000000128047887 */ /* 0x000fc80008000000 */
[----:B------:R-:W-:-:S06]  /*12a0*/  UIADD3 UR4, UR40, -UR4, URZ ;  /* 0x8000000428047290 */ /* 0x000fcc000fffe03f */
[----:B--23--:R-:W-:Y:S01]  /*12b0*/  IMAD.U32 R0, RZ, RZ, UR4 ;  /* 0x00000004ff007e24 */ /* 0x00cfe2000f8e00ff */
[----:B------:R-:W-:Y:S05]  /*12c0*/  WARPSYNC.ALL ;  /* 0x0000000000007948 */ /* 0x000fea0003800000 */
[----:B------:R-:W-:Y:S01]  /*12d0*/  ISETP.GE.AND P1, PT, R0, 0x1, PT ;  /* 0x000000010000780c */ /* 0x000fe20003f26270 */
[----:B------:R-:W-:Y:S01]  /*12e0*/  UIADD3 UR4, UR42, 0x2a180, URZ ;  /* 0x0002a1802a047890 */ /* 0x000fe2000fffe03f */
[----:B------:R-:W-:Y:S01]  /*12f0*/  WARPGROUP.ARRIVE ;  /* 0x00000000000079c5 */ /* 0x000fe20000000000 */
[----:B------:R-:W-:Y:S01]  /*1300*/  UMOV UR9, 0x40000040 ;  /* 0x4000004000097882 */ /* 0x000fe20000000000 */
[----:B------:R-:W-:Y:S01]  /*1310*/  UMOV UR11, 0x40000040 ;  /* 0x40000040000b7882 */ /* 0x000fe20000000000 */
[----:B------:R-:W-:-:S04]  /*1320*/  USHF.R.U32.HI UR4, URZ, 0x4, UR4 ;  /* 0x000000043f047899 */ /* 0x000fc80008011604 */
[----:B------:R-:W-:Y:S02]  /*1330*/  ULOP3.LUT UR5, UR4, 0x3fff, URZ, 0xc0, !UPT ;  /* 0x00003fff04057892 */ /* 0x000fe4000f8ec03f */
[----:B------:R-:W-:Y:S02]  /*1340*/  ULOP3.LUT UR4, UR41, 0x10000, URZ, 0xfc, !UPT ;  /* 0x0001000029047892 */ /* 0x000fe4000f8efc3f */
[----:B------:R-:W-:Y:S02]  /*1350*/  ULOP3.LUT UR5, UR5, 0x10000, URZ, 0xfc, !UPT ;  /* 0x0001000005057892 */ /* 0x000fe4000f8efc3f */
[----:B------:R-:W-:Y:S02]  /*1360*/  UIMAD UR7, UR39, 0x600, UR4 ;  /* 0x00000600270778a4 */ /* 0x000fe4000f8e0204 */
[----:B------:R-:W-:Y:S02]  /*1370*/  ULEA UR6, UR39, UR5, 0x9 ;  /* 0x0000000527067291 */ /* 0x000fe4000f8e483f */
[----:B------:R-:W-:-:S03]  /*1380*/  UIADD3 UR12, UR7, 0x400, URZ ;  /* 0x00000400070c7890 */ /* 0x000fc6000fffe03f */
[----:B------:R-:W-:Y:S02]  /*1390*/  UMOV UR8, UR7 ;  /* 0x0000000700087c82 */ /* 0x000fe40008000000 */
[----:B------:R-:W-:Y:S02]  /*13a0*/  UMOV UR10, UR6 ;  /* 0x00000006000a7c82 */ /* 0x000fe40008000000 */
[----:B------:R-:W-:Y:S01]  /*13b0*/  HGMMA.64x64x16.F32 R56, gdesc[UR8], RZ, !UPT, gsb0 ;  /* 0x00e00000083879f0 */ /* 0x000fe2000c0008ff */
[----:B------:R-:W-:Y:S01]  /*13c0*/  UMOV UR8, UR12 ;  /* 0x0000000c00087c82 */ /* 0x000fe20008000000 */
[----:B------:R-:W-:Y:S01]  /*13d0*/  UMOV UR9, 0x40000040 ;  /* 0x4000004000097882 */ /* 0x000fe20000000000 */
[----:B------:R-:W-:Y:S01]  /*13e0*/  UIADD3 UR12, UR7, 0x402, URZ ;  /* 0x00000402070c7890 */ /* 0x000fe2000fffe03f */
[----:B------:R-:W-:Y:S02]  /*13f0*/  WARPGROUP.DEPBAR.LE gsb0, 0x0 ;  /* 0x00008000000079c5 */ /* 0x000fe40000010000 */
[----:B------:R-:W-:-:S06]  /*1400*/  WARPGROUP.ARRIVE ;  /* 0x00000000000079c5 */ /* 0x000fcc0000000000 */
[----:B------:R-:W-:Y:S01]  /*1410*/  HGMMA.64x64x16.F32 R24, gdesc[UR8], RZ, !UPT, gsb0 ;  /* 0x00e00000081879f0 */ /* 0x000fe2000c0008ff */
[----:B------:R-:W-:Y:S02]  /*1420*/  UIADD3 UR8, UR7, 0x2, URZ ;  /* 0x0000000207087890 */ /* 0x000fe4000fffe03f */
[----:B------:R-:W-:Y:S01]  /*1430*/  UIADD3 UR10, UR6, 0x2, URZ ;  /* 0x00000002060a7890 */ /* 0x000fe2000fffe03f */
[----:B------:R-:W-:Y:S01]  /*1440*/  UMOV UR9, 0x40000040 ;  /* 0x4000004000097882 */ /* 0x000fe20000000000 */
[----:B------:R-:W-:Y:S01]  /*1450*/  UMOV UR11, 0x40000040 ;  /* 0x40000040000b7882 */ /* 0x000fe20000000000 */
[----:B------:R-:W-:Y:S02]  /*1460*/  WARPGROUP.DEPBAR.LE gsb0, 0x0 ;  /* 0x00008000000079c5 */ /* 0x000fe40000010000 */
[----:B------:R-:W-:-:S06]  /*1470*/  WARPGROUP.ARRIVE ;  /* 0x00000000000079c5 */ /* 0x000fcc0000000000 */
[----:B------:R-:W-:Y:S01]  /*1480*/  HGMMA.64x64x16.F32 R56, gdesc[UR8], R56, gsb0 ;  /* 0x00e00000083879f0 */ /* 0x000fe20008000838 */
[----:B------:R-:W-:Y:S01]  /*1490*/  UMOV UR8, UR12 ;  /* 0x0000000c00087c82 */ /* 0x000fe20008000000 */
[----:B------:R-:W-:Y:S01]  /*14a0*/  UMOV UR9, 0x40000040 ;  /* 0x4000004000097882 */ /* 0x000fe20000000000 */
[----:B------:R-:W-:Y:S01]  /*14b0*/  UIADD3 UR12, UR7, 0x404, URZ ;  /* 0x00000404070c7890 */ /* 0x000fe2000fffe03f */
[----:B------:R-:W-:Y:S02]  /*14c0*/  WARPGROUP.DEPBAR.LE gsb0, 0x0 ;  /* 0x00008000000079c5 */ /* 0x000fe40000010000 */
[----:B------:R-:W-:-:S06]  /*14d0*/  WARPGROUP.ARRIVE ;  /* 0x00000000000079c5 */ /* 0x000fcc0000000000 */
[----:B------:R-:W-:Y:S01]  /*14e0*/  HGMMA.64x64x16.F32 R24, gdesc[UR8], R24, gsb0 ;  /* 0x00e00000081879f0 */ /* 0x000fe20008000818 */
        /* <DEDUP_REMOVED lines=9> */
[----:B------:R-:W-:Y:S02]  /*1580*/  WARPGROUP.DEPBAR.LE gsb0, 0x0 ;  /* 0x00008000000079c5 */ /* 0x000fe40000010000 */
[----:B------:R-:W-:-:S06]  /*1590*/  WARPGROUP.ARRIVE ;  /* 0x00000000000079c5 */ /* 0x000fcc0000000000 */
[----:B------:R-:W-:Y:S01]  /*15a0*/  HGMMA.64x64x16.F32 R24, gdesc[UR8], R24, gsb0 ;  /* 0x00e00000081879f0 */ /* 0x000fe20008000818 */
[----:B------:R-:W-:Y:S02]  /*15b0*/  UIADD3 UR8, UR7, 0x6, URZ ;  /* 0x0000000607087890 */ /* 0x000fe4000fffe03f */
[----:B------:R-:W-:Y:S01]  /*15c0*/  UIADD3 UR10, UR6, 0x6, URZ ;  /* 0x00000006060a7890 */ /* 0x000fe2000fffe03f */
[----:B------:R-:W-:Y:S01]  /*15d0*/  UMOV UR9, 0x40000040 ;  /* 0x4000004000097882 */ /* 0x000fe20000000000 */
[----:B------:R-:W-:Y:S01]  /*15e0*/  UMOV UR11, 0x40000040 ;  /* 0x40000040000b7882 */ /* 0x000fe20000000000 */
[----:B------:R-:W-:Y:S01]  /*15f0*/  UIADD3 UR7, UR7, 0x406, URZ ;  /* 0x0000040607077890 */ /* 0x000fe2000fffe03f */
[----:B------:R-:W-:Y:S02]  /*1600*/  WARPGROUP.DEPBAR.LE gsb0, 0x0 ;  /* 0x00008000000079c5 */ /* 0x000fe40000010000 */
[----:B------:R-:W-:-:S06]  /*1610*/  WARPGROUP.ARRIVE ;  /* 0x00000000000079c5 */ /* 0x000fcc0000000000 */
[----:B------:R-:W-:Y:S01]  /*1620*/  HGMMA.64x64x16.F32 R56, gdesc[UR8], R56, gsb0 ;  /* 0x00e00000083879f0 */ /* 0x000fe20008000838 */
[----:B------:R-:W-:Y:S01]  /*1630*/  UMOV UR8, UR7 ;  /* 0x0000000700087c82 */ /* 0x000fe20008000000 */
[----:B------:R-:W-:Y:S01]  /*1640*/  UMOV UR9, 0x40000040 ;  /* 0x4000004000097882 */ /* 0x000fe20000000000 */
[----:B------:R-:W-:Y:S02]  /*1650*/  WARPGROUP.DEPBAR.LE gsb0, 0x0 ;  /* 0x00008000000079c5 */ /* 0x000fe40000010000 */
[----:B------:R-:W-:-:S06]  /*1660*/  WARPGROUP.ARRIVE ;  /* 0x00000000000079c5 */ /* 0x000fcc0000000000 */
[----:B------:R-:W-:Y:S03]  /*1670*/  HGMMA.64x64x16.F32 R24, gdesc[UR8], R24, gsb0 ;  /* 0x00e00000081879f0 */ /* 0x000fe60008000818 */
[----:B------:R-:W-:Y:S02]  /*1680*/  WARPGROUP.DEPBAR.LE gsb0, 0x0 ;  /* 0x00008000000079c5 */ /* 0x000fe40000010000 */
[----:B------:R-:W-:Y:S05]  /*1690*/  @!P1 BRA `(.L_x_18) ;  /* 0x0000000400789947 */ /* 0x000fea0003800000 */
[----:B------:R-:W-:-:S04]  /*16a0*/  UIADD3 UR6, UR39, 0x1, URZ ;  /* 0x0000000127067890 */ /* 0x000fc8000fffe03f */
[----:B------:R-:W-:-:S04]  /*16b0*/  UISETP.NE.AND UP0, UPT, UR6, 0x7, UPT ;  /* 0x000000070600788c */ /* 0x000fc8000bf05270 */
[----:B------:R-:W-:Y:S02]  /*16c0*/  USEL UR7, URZ, 0x1, UP0 ;  /* 0x000000013f077887 */ /* 0x000fe40008000000 */
[----:B------:R-:W-:Y:S02]  /*16d0*/  USEL UR6, UR6, URZ, UP0 ;  /* 0x0000003f06067287 */ /* 0x000fe40008000000 */
[----:B------:R-:W-:-:S06]  /*16e0*/  ULOP3.LUT UR7, UR38, UR7, URZ, 0x3c, !UPT ;  /* 0x0000000726077292 */ /* 0x000fcc000f8e3c3f */
[----:B01----:R-:W-:Y:S01]  /*16f0*/  IMAD.U32 R5, RZ, RZ, UR7 ;  /* 0x00000007ff057e24 */ /* 0x003fe2000f8e00ff */
[----:B------:R-:W-:-:S06]  /*1700*/  UMOV UR7, UR39 ;  /* 0x0000002700077c82 */ /* 0x000fcc0008000000 */
.L_x_25:
[----:B01----:R-:W-:Y:S05]  /*1710*/  @!P0 BRA `(.L_x_19) ;  /* 0x0000000000048947 */ /* 0x003fea0003800000 */
[----:B------:R-:W-:Y:S01]  /*1720*/  BPT.TRAP 0x1 ;  /* 0x000000040000795c */ /* 0x000fe20000300000 */
.L_x_19:
[----:B------:R-:W0:Y:S01]  /*1730*/  S2UR UR9, SR_CgaCtaId ;  /* 0x00000000000979c3 */ /* 0x000e220000008800 */
[----:B------:R-:W-:Y:S01]  /*1740*/  UMOV UR8, 0x400 ;  /* 0x0000040000087882 */ /* 0x000fe20000000000 */
[----:B------:R-:W-:Y:S01]  /*1750*/  SHF.L.U32 R3, R5, 0x1f, RZ ;  /* 0x0000001f05037819 */ /* 0x000fe200000006ff */
[----:B0-----:R-:W-:-:S04]  /*1760*/  ULEA UR15, UR9, UR8, 0x18 ;  /* 0x00000008090f7291 */ /* 0x001fc8000f8ec03f */
[----:B------:R-:W-:-:S09]  /*1770*/  ULEA UR8, UR6, UR15, 0x3 ;  /* 0x0000000f06087291 */ /* 0x000fd2000f8e183f */
[----:B------:R0:W1:Y:S01]  /*1780*/  SYNCS.PHASECHK.TRANS64.TRYWAIT P1, [UR8], R3 ;  /* 0x00000003ff0075a7 */ /* 0x0000620008020148 */
[----:B------:R-:W-:Y:S05]  /*1790*/  @!P0 BRA `(.L_x_20) ;  /* 0x0000000000048947 */ /* 0x000fea0003800000 */
[----:B------:R-:W-:Y:S01]  /*17a0*/  BPT.TRAP 0x1 ;  /* 0x000000040000795c */ /* 0x000fe20000300000 */
.L_x_20:
[----:B-1----:R-:W-:Y:S05]  /*17b0*/  @P1 BRA `(.L_x_21) ;  /* 0x0000000000081947 */ /* 0x002fea0003800000 */
[----:B------:R-:W1:Y:S02]  /*17c0*/  SYNCS.PHASECHK.TRANS64.TRYWAIT P1, [UR8], R3 ;  /* 0x00000003ff0075a7 */ /* 0x000e640008020148 */
[----:B-1----:R-:W-:Y:S05]  /*17d0*/  @!P1 BRA `(.L_x_22) ;  /* 0x0000007400749947 */ /* 0x002fea0003800000 */
.L_x_21:
[----:B------:R-:W-:Y:S01]  /*17e0*/  ULEA UR12, UR6, UR5, 0x9 ;  /* 0x00000005060c7291 */ /* 0x000fe2000f8e483f */
[----:B------:R-:W-:Y:S01]  /*17f0*/  WARPGROUP.ARRIVE ;  /* 0x00000000000079c5 */ /* 0x000fe20000000000 */
[----:B------:R-:W-:Y:S01]  /*1800*/  UIMAD UR13, UR6, 0x600, UR4 ;  /* 0x00000600060d78a4 */ /* 0x000fe2000f8e0204 */
[----:B------:R-:W-:Y:S01]  /*1810*/  UMOV UR11, 0x40000040 ;  /* 0x40000040000b7882 */ /* 0x000fe20000000000 */
[----:B------:R-:W-:Y:S02]  /*1820*/  UMOV UR9, 0x40000040 ;  /* 0x4000004000097882 */ /* 0x000fe40000000000 */
[----:B------:R-:W-:Y:S01]  /*1830*/  UIADD3 UR14, UR13, 0x400, URZ ;  /* 0x000004000d0e7890 */ /* 0x000fe2000fffe03f */
[----:B------:R-:W-:Y:S02]  /*1840*/  UMOV UR10, UR12 ;  /* 0x0000000c000a7c82 */ /* 0x000fe40008000000 */
[----:B------:R-:W-:Y:S02]  /*1850*/  UMOV UR8, UR13 ;  /* 0x0000000d00087c82 */ /* 0x000fe40008000000 */
[----:B------:R-:W-:Y:S01]  /*1860*/  HGMMA.64x64x16.F32 R56, gdesc[UR8], R56, gsb0 ;  /* 0x00e00000083879f0 */ /* 0x000fe20008000838 */
[----:B------:R-:W-:Y:S01]  /*1870*/  UMOV UR9, 0x40000040 ;  /* 0x4000004000097882 */ /* 0x000fe20000000000 */
[----:B------:R-:W-:Y:S01]  /*1880*/  UMOV UR8, UR14 ;  /* 0x0000000e00087c82 */ /* 0x000fe20008000000 */
[----:B------:R-:W-:Y:S01]  /*1890*/  UIADD3 UR14, UR13, 0x402, URZ ;  /* 0x000004020d0e7890 */ /* 0x000fe2000fffe03f */
[----:B------:R-:W-:-:S02]  /*18a0*/  WARPGROUP.DEPBAR.LE gsb0, 0x0 ;  /* 0x00008000000079c5 */ /* 0x000fc40000010000 */
        /* <DEDUP_REMOVED lines=42> */
[----:B------:R-:W-:Y:S01]  /*1b50*/  BPT.TRAP 0x1 ;  /* 0x000000040000795c */ /* 0x000fe20000300000 */
.L_x_23:
[----:B------:R-:W-:Y:S01]  /*1b60*/  ULEA UR8, UR7, UR15, 0x3 ;  /* 0x0000000f07087291 */ /* 0x000fe2000f8e183f */
[----:B------:R-:W-:-:S03]  /*1b70*/  ISETP.GT.U32.AND P1, PT, R19, 0x1, PT ;  /* 0x000000011300780c */ /* 0x000fc60003f24070 */
[----:B------:R-:W-:-:S04]  /*1b80*/  UIADD3 UR8, UR8, 0x38, URZ ;  /* 0x0000003808087890 */ /* 0x000fc8000fffe03f */
[----:B------:R-:W-:-:S09]  /*1b90*/  UPRMT UR8, URZ, 0x654, UR8 ;  /* 0x000006543f087896 */ /* 0x000fd20008000008 */
[----:B------:R-:W-:Y:S01]  /*1ba0*/  SYNCS.ARRIVE.TRANS64.RED.A1T0 RZ, [UR8], RZ ;  /* 0x000000ffffff79a7 */ /* 0x000fe20008100408 */
[----:B------:R-:W-:Y:S05]  /*1bb0*/  @P1 BRA `(.L_x_24) ;  /* 0x0000000000041947 */ /* 0x000fea0003800000 */
[----:B------:R-:W-:Y:S01]  /*1bc0*/  BPT.TRAP 0x1 ;  /* 0x000000040000795c */ /* 0x000fe20000300000 */
.L_x_24:
[----:B------:R-:W-:Y:S01]  /*1bd0*/  UIADD3 UR6, UR6, 0x1, URZ ;  /* 0x0000000106067890 */ /* 0x000fe2000fffe03f */
[C---:B------:R-:W-:Y:S01]  /*1be0*/  ISETP.GT.AND P1, PT, R0.reuse, 0x1, PT ;  /* 0x000000010000780c */ /* 0x040fe20003f24270 */
[----:B------:R-:W-:Y:S01]  /*1bf0*/  UIADD3 UR7, UR7, 0x1, URZ ;  /* 0x0000000107077890 */ /* 0x000fe2000fffe03f */
[----:B------:R-:W-:Y:S01]  /*1c00*/  VIADD R0, R0, 0xffffffff ;  /* 0xffffffff00007836 */ /* 0x000fe20000000000 */
[----:B------:R-:W-:Y:S02]  /*1c10*/  UISETP.NE.AND UP0, UPT, UR6, 0x7, UPT ;  /* 0x000000070600788c */ /* 0x000fe4000bf05270 */
[----:B------:R-:W-:Y:S02]  /*1c20*/  UISETP.NE.AND UP1, UPT, UR7, 0x7, UPT ;  /* 0x000000070700788c */ /* 0x000fe4000bf25270 */
[----:B------:R-:W-:Y:S02]  /*1c30*/  USEL UR8, URZ, 0x1, UP0 ;  /* 0x000000013f087887 */ /* 0x000fe40008000000 */
[----:B------:R-:W-:-:S02]  /*1c40*/  USEL UR6, UR6, URZ, UP0 ;  /* 0x0000003f06067287 */ /* 0x000fc40008000000 */
[----:B------:R-:W-:Y:S02]  /*1c50*/  USEL UR7, UR7, URZ, UP1 ;  /* 0x0000003f07077287 */ /* 0x000fe40008800000 */
[----:B------:R-:W-:Y:S01]  /*1c60*/  LOP3.LUT R5, R5, UR8, RZ, 0x3c, !PT ;  /* 0x0000000805057c12 */ /* 0x000fe2000f8e3cff */
[----:B------:R-:W-:Y:S09]  /*1c70*/  @P1 BRA `(.L_x_25) ;  /* 0xfffffff800a41947 */ /* 0x000ff2000383ffff */
.L_x_18:
[----:B------:R-:W2:Y:S02]  /*1c80*/  LDC R0, c[0x0][0x28c] ;  /* 0x0000a300ff007b82 */ /* 0x000ea40000000800 */
[----:B--2---:R-:W-:-:S13]  /*1c90*/  ISETP.GE.AND P1, PT, R0, 0x1, PT ;  /* 0x000000010000780c */ /* 0x004fda0003f26270 */
[----:B------:R-:W-:Y:S05]  /*1ca0*/  @!P1 BRA `(.L_x_26) ;  /* 0x0000000000509947 */ /* 0x000fea0003800000 */
[----:B------:R-:W-:Y:S05]  /*1cb0*/  @!P0 BRA `(.L_x_27) ;  /* 0x0000000000048947 */ /* 0x000fea0003800000 */
[----:B------:R-:W-:Y:S01]  /*1cc0*/  BPT.TRAP 0x1 ;  /* 0x000000040000795c */ /* 0x000fe20000300000 */
.L_x_27:
[----:B------:R-:W-:Y:S01]  /*1cd0*/  UISETP.LT.AND UP0, UPT, UR40, 0x1, UPT ;  /* 0x000000012800788c */ /* 0x000fe2000bf01270 */
[----:B------:R-:W2:Y:S01]  /*1ce0*/  S2UR UR7, SR_CgaCtaId ;  /* 0x00000000000779c3 */ /* 0x000ea20000008800 */
[----:B------:R-:W-:Y:S02]  /*1cf0*/  ISETP.GT.U32.AND P0, PT, R19, 0x1, PT ;  /* 0x000000011300780c */ /* 0x000fe40003f04070 */
[----:B------:R-:W-:-:S04]  /*1d00*/  USEL UR6, UR40, 0x1, UP0 ;  /* 0x0000000128067887 */ /* 0x000fc80008000000 */
[----:B------:R-:W-:-:S04]  /*1d10*/  UIADD3 UR6, UR39, UR40, -UR6 ;  /* 0x0000002827067290 */ /* 0x000fc8000fffe806 */
[----:B------:R-:W-:-:S04]  /*1d20*/  UIMAD.WIDE.U32 UR4, UR6, 0x24924925, URZ ;  /* 0x24924925060478a5 */ /* 0x000fc8000f8e003f */
[----:B------:R-:W-:-:S04]  /*1d30*/  UIADD3 UR4, UR6, -UR5, URZ ;  /* 0x8000000506047290 */ /* 0x000fc8000fffe03f */
[----:B------:R-:W-:-:S03]  /*1d40*/  ULEA.HI UR4, UR4, UR5, URZ, 0x1f ;  /* 0x0000000504047291 */ /* 0x000fc6000f8ff83f */
[----:B------:R-:W-:Y:S01]  /*1d50*/  UMOV UR5, 0x400 ;  /* 0x0000040000057882 */ /* 0x000fe20000000000 */
[----:B------:R-:W-:Y:S02]  /*1d60*/  USHF.R.U32.HI UR4, URZ, 0x2, UR4 ;  /* 0x000000023f047899 */ /* 0x000fe40008011604 */
[----:B--2---:R-:W-:Y:S02]  /*1d70*/  ULEA UR5, UR7, UR5, 0x18 ;  /* 0x0000000507057291 */ /* 0x004fe4000f8ec03f */
[----:B------:R-:W-:-:S04]  /*1d80*/  UIMAD UR4, UR4, -0x7, UR6 ;  /* 0xfffffff9040478a4 */ /* 0x000fc8000f8e0206 */
[----:B------:R-:W-:-:S04]  /*1d90*/  ULEA UR4, UR4, UR5, 0x3 ;  /* 0x0000000504047291 */ /* 0x000fc8000f8e183f */
[----:B------:R-:W-:-:S04]  /*1da0*/  UIADD3 UR4, UR4, 0x38, URZ ;  /* 0x0000003804047890 */ /* 0x000fc8000fffe03f */
[----:B------:R-:W-:-:S09]  /*1db0*/  UPRMT UR4, URZ, 0x654, UR4 ;  /* 0x000006543f047896 */ /* 0x000fd20008000004 */
[----:B------:R-:W-:Y:S01]  /*1dc0*/  SYNCS.ARRIVE.TRANS64.RED.A1T0 RZ, [UR4], RZ ;  /* 0x000000ffffff79a7 */ /* 0x000fe20008100404 */
[----:B------:R-:W-:Y:S05]  /*1dd0*/  @P0 BRA `(.L_x_26) ;  /* 0x0000000000040947 */ /* 0x000fea0003800000 */
[----:B------:R-:W-:Y:S01]  /*1de0*/  BPT.TRAP 0x1 ;  /* 0x000000040000795c */ /* 0x000fe20000300000 */
.L_x_26:
[----:B------:R-:W2:Y:S01]  /*1df0*/  LDC R6, c[0x0][0x288] ;  /* 0x0000a200ff067b82 */ /* 0x000ea20000000800 */
[----:B------:R-:W-:Y:S01]  /*1e00*/  LOP3.LUT R0, R22, 0x1, RZ, 0xc0, !PT ;  /* 0x0000000116007812 */ /* 0x000fe200078ec0ff */
[----:B01----:R-:W-:Y:S01]  /*1e10*/  IMAD.SHL.U32 R5, R90, 0x40, RZ ;  /* 0x000000405a057824 */ /* 0x003fe200078e00ff */
[----:B------:R-:W-:Y:S01]  /*1e20*/  SHF.R.U32.HI R3, RZ, 0x2, R18 ;  /* 0x00000002ff037819 */ /* 0x000fe20000011612 */
[----:B------:R-:W-:Y:S01]  /*1e30*/  UIADD3 UR39, UR40, UR39, URZ ;  /* 0x0000002728277290 */ /* 0x000fe2000fffe03f */
[----:B------:R-:W-:Y:S01]  /*1e40*/  LOP3.LUT R4, R18, 0x60, RZ, 0xc0, !PT ;  /* 0x0000006012047812 */ /* 0x000fe200078ec0ff */
[----:B------:R-:W-:Y:S01]  /*1e50*/  IMAD.SHL.U32 R98, R0, 0x40, RZ ;  /* 0x0000004000627824 */ /* 0x000fe200078e00ff */
[----:B------:R-:W-:Y:S01]  /*1e60*/  LOP3.LUT R3, R3, 0x7, RZ, 0xc0, !PT ;  /* 0x0000000703037812 */ /* 0x000fe200078ec0ff */
[----:B------:R-:W-:Y:S01]  /*1e70*/  UISETP.GT.U32.AND UP0, UPT, UR39, 0x6, UPT ;  /* 0x000000062700788c */ /* 0x000fe2000bf04070 */
[----:B------:R-:W-:Y:S01]  /*1e80*/  SHF.R.U32.HI R4, RZ, 0x1, R4 ;  /* 0x00000001ff047819 */ /* 0x000fe20000011604 */
[----:B------:R-:W-:Y:S01]  /*1e90*/  UIMAD.WIDE.U32 UR4, UR39, 0x24924925, URZ ;  /* 0x24924925270478a5 */ /* 0x000fe2000f8e003f */
[--C-:B------:R-:W-:Y:S01]  /*1ea0*/  LOP3.LUT R98, R98, 0x40, R3.reuse, 0xe2, !PT ;  /* 0x0000004062627812 */ /* 0x100fe200078ee203 */
[----:B------:R-:W-:Y:S01]  /*1eb0*/  IMAD.SHL.U32 R8, R18, 0x2, RZ ;  /* 0x0000000212087824 */ /* 0x000fe200078e00ff */
[-C--:B------:R-:W-:Y:S01]  /*1ec0*/  IADD3 R3, RZ, -R4.reuse, -R3 ;  /* 0x80000004ff037210 */ /* 0x080fe20007ffe803 */
[----:B------:R-:W-:Y:S01]  /*1ed0*/  ULDC UR7, c[0x0][0x284] ;  /* 0x0000a10000077ab9 */ /* 0x000fe20000000800 */
[----:B------:R-:W-:Y:S01]  /*1ee0*/  LOP3.LUT R98, R98, R4, RZ, 0xfc, !PT ;  /* 0x0000000462627212 */ /* 0x000fe200078efcff */
[----:B------:R-:W-:Y:S01]  /*1ef0*/  UISETP.LT.U32.AND UP0, UPT, UR40, 0x7, UP0 ;  /* 0x000000072800788c */ /* 0x000fe20008701070 */
[----:B------:R-:W-:Y:S01]  /*1f00*/  SHF.R.S32.HI R21, RZ, 0x1f, R23 ;  /* 0x0000001fff157819 */ /* 0x000fe20000011417 */
[----:B------:R-:W-:Y:S01]  /*1f10*/  IMAD R3, R0, -0x40, R3 ;  /* 0xffffffc000037824 */ /* 0x000fe200078e0203 */
[----:B------:R-:W-:Y:S01]  /*1f20*/  LOP3.LUT R0, R18, 0x3, RZ, 0xc0, !PT ;  /* 0x0000000312007812 */ /* 0x000fe200078ec0ff */
[----:B------:R-:W-:Y:S01]  /*1f30*/  UIADD3 UR4, UR39, -UR5, URZ ;  /* 0x8000000527047290 */ /* 0x000fe2000fffe03f */
[C---:B------:R-:W-:Y:S01]  /*1f40*/  LOP3.LUT R8, R5.reuse, 0x6, R8, 0xf8, !PT ;  /* 0x0000000605087812 */ /* 0x040fe200078ef808 */
[----:B------:R-:W-:Y:S01]  /*1f50*/  UISETP.GE.U32.AND UP1, UPT, UR40, 0x7, UPT ;  /* 0x000000072800788c */ /* 0x000fe2000bf26070 */
[----:B------:R-:W-:Y:S01]  /*1f60*/  IMAD.MOV.U32 R99, RZ, RZ, RZ ;  /* 0x000000ffff637224 */ /* 0x000fe200078e00ff */
[----:B--2---:R-:W-:Y:S01]  /*1f70*/  ISETP.GE.AND P0, PT, R5, R6, PT ;  /* 0x000000060500720c */ /* 0x004fe20003f06270 */
[----:B------:R-:W-:Y:S01]  /*1f80*/  IMAD R4, R0, -0x2, R6 ;  /* 0xfffffffe00047824 */ /* 0x000fe200078e0206 */
[----:B------:R-:W-:Y:S01]  /*1f90*/  ULDC.64 UR8, c[0x0][0x5d0] ;  /* 0x0001740000087ab9 */ /* 0x000fe20000000a00 */
[----:B------:R-:W-:Y:S01]  /*1fa0*/  IMAD R0, R91, 0xc0, RZ ;  /* 0x000000c05b007824 */ /* 0x000fe200078e02ff */
[----:B------:R-:W-:Y:S01]  /*1fb0*/  USEL UR6, URZ, 0x1, !UP0 ;  /* 0x000000013f067887 */ /* 0x000fe2000c000000 */
[----:B------:R-:W-:Y:S01]  /*1fc0*/  IMAD R6, R21, UR8, RZ ;  /* 0x0000000815067c24 */ /* 0x000fe2000f8e02ff */
[----:B------:R-:W-:Y:S01]  /*1fd0*/  ULEA.HI UR4, UR4, UR5, URZ, 0x1f ;  /* 0x0000000504047291 */ /* 0x000fe2000f8ff83f */
[----:B------:R-:W-:Y:S01]  /*1fe0*/  SHF.R.S32.HI R9, RZ, 0x1f, R8 ;  /* 0x0000001fff097819 */ /* 0x000fe20000011408 */
[----:B------:R-:W-:Y:S01]  /*1ff0*/  ULOP3.LUT UR38, UR38, UR6, URZ, 0x3c, !UPT ;  /* 0x0000000626267292 */ /* 0x000fe2000f8e3c3f */
[C---:B------:R-:W-:Y:S01]  /*2000*/  ISETP.GE.OR P0, PT, R0.reuse, UR7, P0 ;  /* 0x0000000700007c0c */ /* 0x040fe20008706670 */
[----:B------:R-:W-:Y:S01]  /*2010*/  USHF.R.U32.HI UR4, URZ, 0x2, UR4 ;  /* 0x000000023f047899 */ /* 0x000fe20008011604 */
[C---:B------:R-:W-:Y:S01]  /*2020*/  IMAD R11, R23.reuse, UR9, R6 ;  /* 0x00000009170b7c24 */ /* 0x040fe2000f8e0206 */
[----:B------:R-:W-:Y:S01]  /*2030*/  IADD3 R3, -R0, UR7, R3 ;  /* 0x0000000700037c10 */ /* 0x000fe2000fffe103 */
[----:B------:R-:W-:Y:S01]  /*2040*/  IMAD.WIDE.U32 R6, R23, UR8, R8 ;  /* 0x0000000817067c25 */ /* 0x000fe2000f8e0008 */
[----:B------:R-:W-:-:S02]  /*2050*/  @UP1 ULOP3.LUT UR38, UR38, 0x1, UR4, 0x78, !UPT ;  /* 0x0000000126261892 */ /* 0x000fc4000f8e7804 */
[----:B------:R-:W-:Y:S01]  /*2060*/  UIMAD UR39, UR4, -0x7, UR39 ;  /* 0xfffffff9042778a4 */ /* 0x000fe2000f8e0227 */
[----:B------:R-:W-:Y:S02]  /*2070*/  IMAD.IADD R7, R7, 0x1, R11 ;  /* 0x0000000107077824 */ /* 0x000fe400078e020b */
[----:B------:R-:W-:-:S04]  /*2080*/  IMAD.WIDE R98, R91, 0xc0, R98 ;  /* 0x000000c05b627825 */ /* 0x000fc800078e0262 */
[----:B------:R-:W-:Y:S02]  /*2090*/  IMAD.IADD R4, R4, 0x1, -R5 ;  /* 0x0000000104047824 */ /* 0x000fe400078e0a05 */
[----:B------:R-:W-:Y:S01]  /*20a0*/  IMAD.MOV.U32 R0, RZ, RZ, -0x1 ;  /* 0xffffffffff007424 */ /* 0x000fe200078e00ff */
[----:B------:R-:W-:Y:S06]  /*20b0*/  @P0 BRA `(.L_x_28) ;  /* 0x0000004c007c0947 */ /* 0x000fec0003800000 */
[----:B------:R-:W0:Y:S01]  /*20c0*/  LDC.64 R12, c[0x0][0x5c8] ;  /* 0x00017200ff0c7b82 */ /* 0x000e220000000a00 */
[----:B-----5:R-:W-:Y:S01]  /*20d0*/  FSETP.NEU.AND P1, PT, R89, RZ, PT ;  /* 0x000000ff5900720b */ /* 0x020fe20003f2d000 */
[----:B------:R-:W-:Y:S01]  /*20e0*/  BSSY B0, `(.L_x_28) ;  /* 0x00004dc000007945 */ /* 0x000fe20003800000 */
[----:B------:R-:W-:-:S04]  /*20f0*/  ISETP.GT.AND P6, PT, R4, RZ, PT ;  /* 0x000000ff0400720c */ /* 0x000fc80003fc4270 */
[----:B------:R-:W-:Y:S01]  /*2100*/  ISETP.GT.AND P0, PT, R3, RZ, P6 ;  /* 0x000000ff0300720c */ /* 0x000fe20003704270 */
[-C--:B0-----:R-:W-:Y:S02]  /*2110*/  IMAD R5, R99, R12.reuse, RZ ;  /* 0x0000000c63057224 */ /* 0x081fe400078e02ff */
[----:B------:R-:W-:-:S04]  /*2120*/  IMAD.WIDE.U32 R104, R98, R12, R6 ;  /* 0x0000000c62687225 */ /* 0x000fc800078e0006 */
[----:B------:R-:W-:-:S04]  /*2130*/  IMAD R5, R98, R13, R5 ;  /* 0x0000000d62057224 */ /* 0x000fc800078e0205 */
[----:B------:R-:W-:Y:S01]  /*2140*/  IMAD.IADD R93, R105, 0x1, R5 ;  /* 0x00000001695d7824 */ /* 0x000fe200078e0205 */
[----:B------:R-:W-:Y:S06]  /*2150*/  @!P1 BRA `(.L_x_29) ;  /* 0x0000003400789947 */ /* 0x000fec0003800000 */
[----:B------:R-:W0:Y:S01]  /*2160*/  LDC.64 R14, c[0x0][0x5b8] ;  /* 0x00016e00ff0e7b82 */ /* 0x000e220000000a00 */
[----:B------:R-:W-:-:S07]  /*2170*/  ULDC.64 UR4, c[0x0][0x5c0] ;  /* 0x0001700000047ab9 */ /* 0x000fce0000000a00 */
[----:B------:R-:W1:Y:S08]  /*2180*/  LDC.64 R94, c[0x0][0x5b0] ;  /* 0x00016c00ff5e7b82 */ /* 0x000e700000000a00 */
[----:B------:R-:W2:Y:S01]  /*2190*/  LDC.64 R10, c[0x0][0x5a8] ;  /* 0x00016a00ff0a7b82 */ /* 0x000ea20000000a00 */
[-C--:B0-----:R-:W-:Y:S02]  /*21a0*/  IMAD R6, R21, R14.reuse, RZ ;  /* 0x0000000e15067224 */ /* 0x081fe400078e02ff */
[----:B------:R-:W-:-:S04]  /*21b0*/  IMAD.WIDE.U32 R20, R23, R14, R8 ;  /* 0x0000000e17147225 */ /* 0x000fc800078e0008 */
[----:B------:R-:W-:Y:S02]  /*21c0*/  IMAD R103, R23, R15, R6 ;  /* 0x0000000f17677224 */ /* 0x000fe400078e0206 */
[-C--:B-1----:R-:W-:Y:S02]  /*21d0*/  IMAD R5, R99, R94.reuse, RZ ;  /* 0x0000005e63057224 */ /* 0x082fe400078e02ff */
[----:B------:R-:W-:Y:S01]  /*21e0*/  IMAD.MOV.U32 R90, RZ, RZ, R20 ;  /* 0x000000ffff5a7224 */ /* 0x000fe200078e0014 */
[----:B------:R-:W-:Y:S01]  /*21f0*/  IADD3 R91, R21, R103, RZ ;  /* 0x00000067155b7210 */ /* 0x000fe20007ffe0ff */
[C---:B------:R-:W-:Y:S02]  /*2200*/  IMAD R109, R98.reuse, R95, R5 ;  /* 0x0000005f626d7224 */ /* 0x040fe400078e0205 */
[----:B------:R-:W-:-:S04]  /*2210*/  IMAD.WIDE.U32 R6, R98, R94, R90 ;  /* 0x0000005e62067225 */ /* 0x000fc800078e005a */
[----:B------:R-:W-:Y:S01]  /*2220*/  IMAD.IADD R5, R7, 0x1, R109 ;  /* 0x0000000107057824 */ /* 0x000fe200078e026d */
[----:B--2---:R-:W-:-:S04]  /*2230*/  LEA R96, P1, R6, R10, 0x1 ;  /* 0x0000000a06607211 */ /* 0x004fc800078208ff */
[----:B------:R-:W-:-:S05]  /*2240*/  LEA.HI.X R97, R6, R11, R5, 0x1, P1 ;  /* 0x0000000b06617211 */ /* 0x000fca00008f0c05 */
[----:B------:R-:W2:Y:S01]  /*2250*/  @P0 LDG.E.LTC128B.U16 R5, desc[UR36][R96.64] ;  /* 0x0000002460050981 */ /* 0x000ea2000c1e1520 */
[----:B------:R-:W-:Y:S01]  /*2260*/  ISETP.GT.AND P4, PT, R4, 0x1, PT ;  /* 0x000000010400780c */ /* 0x000fe20003f84270 */
[----:B------:R-:W-:Y:S01]  /*2270*/  IMAD.WIDE.U32 R6, R98, R94, R8 ;  /* 0x0000005e62067225 */ /* 0x000fe200078e0008 */
[----:B------:R-:W-:Y:S02]  /*2280*/  BSSY B1, `(.L_x_30) ;  /* 0x0000013000017945 */ /* 0x000fe40003800000 */
[----:B------:R-:W-:Y:S01]  /*2290*/  P2R R107, PR, RZ, 0x10 ;  /* 0x00000010ff6b7803 */ /* 0x000fe20000000000 */
[----:B------:R-:W-:Y:S02]  /*22a0*/  IMAD.IADD R7, R109, 0x1, R7 ;  /* 0x000000016d077824 */ /* 0x000fe400078e0207 */
[----:B------:R-:W-:-:S04]  /*22b0*/  IMAD.WIDE.U32 R100, R23, R14, R6 ;  /* 0x0000000e17647225 */ /* 0x000fc800078e0006 */
[----:B------:R-:W-:Y:S01]  /*22c0*/  IMAD.IADD R7, R103, 0x1, R101 ;  /* 0x0000000167077824 */ /* 0x000fe200078e0265 */
[----:B------:R-:W-:Y:S02]  /*22d0*/  LEA R6, P2, R100, R10, 0x1 ;  /* 0x0000000a64067211 */ /* 0x000fe400078408ff */
[----:B------:R-:W-:Y:S02]  /*22e0*/  SHF.L.U64.HI R101, R94, 0x3, R95 ;  /* 0x000000035e657819 */ /* 0x000fe4000001025f */
[----:B------:R-:W-:Y:S01]  /*22f0*/  LEA.HI.X R7, R100, R11, R7, 0x1, P2 ;  /* 0x0000000b64077211 */ /* 0x000fe200010f0c07 */
[----:B------:R-:W-:Y:S02]  /*2300*/  IMAD.SHL.U32 R100, R94, 0x8, RZ ;  /* 0x000000085e647824 */ /* 0x000fe400078e00ff */
[----:B--2---:R-:W-:-:S05]  /*2310*/  HADD2.F32 R92, -RZ, R5.H0_H0 ;  /* 0x20000005ff5c7230 */ /* 0x004fca0000004100 */
[----:B------:R-:W-:Y:S01]  /*2320*/  FMUL R15, R92, R89 ;  /* 0x000000595c0f7220 */ /* 0x000fe20000400000 */
[----:B------:R-:W-:-:S03]  /*2330*/  LEA R92, P1, R104, UR4, 0x1 ;  /* 0x00000004685c7c11 */ /* 0x000fc6000f8208ff */
[----:B------:R-:W-:Y:S01]  /*2340*/  FFMA R15, R56, R88, R15 ;  /* 0x00000058380f7223 */ /* 0x000fe2000000000f */
[----:B------:R-:W-:Y:S02]  /*2350*/  LEA.HI.X R93, R104, UR5, R93, 0x1, P1 ;  /* 0x00000005685d7c11 */ /* 0x000fe400088f0c5d */
[----:B------:R-:W-:Y:S02]  /*2360*/  ISETP.GT.AND P1, PT, R3, RZ, P4 ;  /* 0x000000ff0300720c */ /* 0x000fe40002724270 */
[----:B------:R-:W-:-:S05]  /*2370*/  F2FP.F16.F32.PACK_AB R15, RZ, R15 ;  /* 0x0000000fff0f723e */ /* 0x000fca00000000ff */
[----:B------:R0:W-:Y:S06]  /*2380*/  @P0 STG.E.U16 desc[UR36][R92.64], R15 ;  /* 0x0000000f5c000986 */ /* 0x0001ec000c101524 */
[----:B------:R-:W-:Y:S05]  /*2390*/  @!P1 BRA `(.L_x_31) ;  /* 0x0000000000049947 */ /* 0x000fea0003800000 */
[----:B------:R1:W5:Y:S02]  /*23a0*/  LDG.E.LTC128B.U16 R5, desc[UR36][R6.64+0x2] ;  /* 0x0000022406057981 */ /* 0x000364000c1e1520 */
.L_x_31:
[----:B------:R-:W-:Y:S05]  /*23b0*/  BSYNC B1 ;  /* 0x0000000000017941 */ /* 0x000fea0003800000 */
.L_x_30:
[----:B-----5:R-:W-:Y:S01]  /*23c0*/  HADD2.F32 R56, -RZ, R5.H0_H0 ;  /* 0x20000005ff387230 */ /* 0x020fe20000004100 */
[----:B------:R-:W-:Y:S01]  /*23d0*/  ISETP.GT.AND P0, PT, R3, 0x8, P6 ;  /* 0x000000080300780c */ /* 0x000fe20003704270 */
[----:B------:R-:W-:-:S04]  /*23e0*/  IMAD.WIDE.U32 R104, R98, R94, R100 ;  /* 0x0000005e62687225 */ /* 0x000fc800078e0064 */
[----:B------:R-:W-:Y:S01]  /*23f0*/  FMUL R56, R56, R89 ;  /* 0x0000005938387220 */ /* 0x000fe20000400000 */
[----:B------:R-:W-:Y:S01]  /*2400*/  IMAD.IADD R109, R109, 0x1, R105 ;  /* 0x000000016d6d7824 */ /* 0x000fe200078e0269 */
[----:B0-----:R-:W-:Y:S02]  /*2410*/  IADD3 R15, P2, R20, R104, RZ ;  /* 0x00000068140f7210 */ /* 0x001fe40007f5e0ff */
[----:B------:R-:W-:-:S03]  /*2420*/  FFMA R57, R57, R88, R56 ;  /* 0x0000005839397223 */ /* 0x000fc60000000038 */
[----:B------:R-:W-:Y:S01]  /*2430*/  IMAD.X R96, R109, 0x1, R91, P2 ;  /* 0x000000016d607824 */ /* 0x000fe200010e065b */
[C---:B------:R-:W-:Y:S02]  /*2440*/  LEA R56, P2, R15.reuse, R10, 0x1 ;  /* 0x0000000a0f387211 */ /* 0x040fe400078408ff */
[----:B------:R-:W-:Y:S02]  /*2450*/  F2FP.F16.F32.PACK_AB R97, RZ, R57 ;  /* 0x00000039ff61723e */ /* 0x000fe400000000ff */
[----:B------:R-:W-:Y:S02]  /*2460*/  LEA.HI.X R57, R15, R11, R96, 0x1, P2 ;  /* 0x0000000b0f397211 */ /* 0x000fe400010f0c60 */
[----:B------:R-:W-:Y:S01]  /*2470*/  PRMT R15, R5, 0x7610, R15 ;  /* 0x00007610050f7816 */ /* 0x000fe2000000000f */
[----:B------:R0:W-:Y:S05]  /*2480*/  @P1 STG.E.U16 desc[UR36][R92.64+0x2], R97 ;  /* 0x000002615c001986 */ /* 0x0001ea000c101524 */
[----:B------:R2:W3:Y:S01]  /*2490*/  @P0 LDG.E.LTC128B.U16 R15, desc[UR36][R56.64] ;  /* 0x00000024380f0981 */ /* 0x0004e2000c1e1520 */
[----:B------:R-:W-:Y:S01]  /*24a0*/  IADD3 R104, P1, R8, R104, RZ ;  /* 0x0000006808687210 */ /* 0x000fe20007f3e0ff */
[----:B------:R-:W-:Y:S01]  /*24b0*/  BSSY B1, `(.L_x_32) ;  /* 0x0000012000017945 */ /* 0x000fe20003800000 */
[----:B------:R-:W-:-:S03]  /*24c0*/  SHF.L.U64.HI R111, R12, 0x4, R13 ;  /* 0x000000040c6f7819 */ /* 0x000fc6000001020d */
[----:B------:R-:W-:Y:S01]  /*24d0*/  IMAD.X R105, R9, 0x1, R109, P1 ;  /* 0x0000000109697824 */ /* 0x000fe200008e066d */
[----:B------:R-:W-:Y:S01]  /*24e0*/  ISETP.GT.AND P1, PT, R3, 0x8, P4 ;  /* 0x000000080300780c */ /* 0x000fe20002724270 */
[----:B------:R-:W-:Y:S02]  /*24f0*/  IMAD.SHL.U32 R109, R12, 0x10, RZ ;  /* 0x000000100c6d7824 */ /* 0x000fe400078e00ff */
[----:B------:R-:W-:-:S03]  /*2500*/  IMAD.WIDE.U32 R104, R23, R14, R104 ;  /* 0x0000000e17687225 */ /* 0x000fc600078e0068 */
[----:B--2---:R-:W-:Y:S01]  /*2510*/  LEA R56, P3, R104, R10, 0x1 ;  /* 0x0000000a68387211 */ /* 0x004fe200078608ff */
[----:B---3--:R-:W-:-:S05]  /*2520*/  HADD2.F32 R96, -RZ, R15.H0_H0 ;  /* 0x2000000fff607230 */ /* 0x008fca0000004100 */
[----:B------:R-:W-:Y:S01]  /*2530*/  FMUL R5, R96, R89 ;  /* 0x0000005960057220 */ /* 0x000fe20000400000 */
[----:B------:R-:W-:-:S03]  /*2540*/  IADD3 R96, P2, R109, R92, RZ ;  /* 0x0000005c6d607210 */ /* 0x000fc60007f5e0ff */
[----:B------:R-:W-:Y:S01]  /*2550*/  FFMA R5, R58, R88, R5 ;  /* 0x000000583a057223 */ /* 0x000fe20000000005 */
[----:B------:R-:W-:Y:S02]  /*2560*/  IMAD.IADD R58, R103, 0x1, R105 ;  /* 0x00000001673a7824 */ /* 0x000fe400078e0269 */
[----:B0-----:R-:W-:Y:S02]  /*2570*/  IMAD.X R97, R111, 0x1, R93, P2 ;  /* 0x000000016f617824 */ /* 0x001fe400010e065d */
[----:B------:R-:W-:Y:S02]  /*2580*/  F2FP.F16.F32.PACK_AB R5, RZ, R5 ;  /* 0x00000005ff05723e */ /* 0x000fe400000000ff */
[----:B------:R-:W-:-:S03]  /*2590*/  LEA.HI.X R57, R104, R11, R58, 0x1, P3 ;  /* 0x0000000b68397211 */ /* 0x000fc600018f0c3a */
[----:B------:R0:W-:Y:S01]  /*25a0*/  @P0 STG.E.U16 desc[UR36][R96.64], R5 ;  /* 0x0000000560000986 */ /* 0x0001e2000c101524 */
[----:B------:R-:W-:Y:S05]  /*25b0*/  @!P1 BRA `(.L_x_33) ;  /* 0x0000000000049947 */ /* 0x000fea0003800000 */
[----:B------:R2:W5:Y:S02]  /*25c0*/  LDG.E.LTC128B.U16 R15, desc[UR36][R56.64+0x2] ;  /* 0x00000224380f7981 */ /* 0x000564000c1e1520 */
.L_x_33:
[----:B------:R-:W-:Y:S05]  /*25d0*/  BSYNC B1 ;  /* 0x0000000000017941 */ /* 0x000fea0003800000 */
.L_x_32:
[----:B-----5:R-:W-:Y:S01]  /*25e0*/  HADD2.F32 R58, -RZ, R15.H0_H0 ;  /* 0x2000000fff3a7230 */ /* 0x020fe20000004100 */
[----:B------:R-:W-:Y:S01]  /*25f0*/  ISETP.GT.AND P4, PT, R4, 0x8, PT ;  /* 0x000000080400780c */ /* 0x000fe20003f84270 */
[----:B------:R-:W-:Y:S01]  /*2600*/  BSSY B1, `(.L_x_34) ;  /* 0x000000d000017945 */ /* 0x000fe20003800000 */
[----:B------:R-:W-:Y:S02]  /*2610*/  PRMT R104, R15, 0x7610, R104 ;  /* 0x000076100f687816 */ /* 0x000fe40000000068 */
[----:B------:R-:W-:Y:S01]  /*2620*/  FMUL R58, R58, R89 ;  /* 0x000000593a3a7220 */ /* 0x000fe20000400000 */
[----:B------:R-:W-:Y:S02]  /*2630*/  ISETP.GT.AND P0, PT, R3, RZ, P4 ;  /* 0x000000ff0300720c */ /* 0x000fe40002704270 */
[----:B------:R-:W-:Y:S01]  /*2640*/  P2R R108, PR, RZ, 0x10 ;  /* 0x00000010ff6c7803 */ /* 0x000fe20000000000 */
[----:B------:R-:W-:Y:S01]  /*2650*/  FFMA R58, R59, R88, R58 ;  /* 0x000000583b3a7223 */ /* 0x000fe2000000003a */
[----:B------:R-:W-:-:S04]  /*2660*/  IMAD.MOV.U32 R59, RZ, RZ, R97 ;  /* 0x000000ffff3b7224 */ /* 0x000fc800078e0061 */
[----:B------:R-:W-:-:S04]  /*2670*/  F2FP.F16.F32.PACK_AB R58, RZ, R58 ;  /* 0x0000003aff3a723e */ /* 0x000fc800000000ff */
[----:B0-----:R-:W-:Y:S01]  /*2680*/  PRMT R5, R58, 0x7610, R5 ;  /* 0x000076103a057816 */ /* 0x001fe20000000005 */
[----:B------:R-:W-:-:S05]  /*2690*/  IMAD.MOV.U32 R58, RZ, RZ, R96 ;  /* 0x000000ffff3a7224 */ /* 0x000fca00078e0060 */
[----:B------:R0:W-:Y:S01]  /*26a0*/  @P1 STG.E.U16 desc[UR36][R58.64+0x2], R5 ;  /* 0x000002053a001986 */ /* 0x0001e2000c101524 */
[----:B------:R-:W-:Y:S05]  /*26b0*/  @!P0 BRA `(.L_x_35) ;  /* 0x0000000000048947 */ /* 0x000fea0003800000 */
[----:B------:R3:W5:Y:S02]  /*26c0*/  LDG.E.LTC128B.U16 R104, desc[UR36][R6.64+0x10] ;  /* 0x0000102406687981 */ /* 0x000764000c1e1520 */
.L_x_35:
[----:B------:R-:W-:Y:S05]  /*26d0*/  BSYNC B1 ;  /* 0x0000000000017941 */ /* 0x000fea0003800000 */
.L_x_34:
[----:B-----5:R-:W-:Y:S01]  /*26e0*/  HADD2.F32 R106, -RZ, R104.H0_H0 ;  /* 0x20000068ff6a7230 */ /* 0x020fe20000004100 */
[C---:B------:R-:W-:Y:S01]  /*26f0*/  SHF.L.U64.HI R15, R12.reuse, 0x8, R13 ;  /* 0x000000080c0f7819 */ /* 0x040fe2000001020d */
[----:B0-----:R-:W-:Y:S01]  /*2700*/  IMAD.SHL.U32 R5, R12, 0x100, RZ ;  /* 0x000001000c057824 */ /* 0x001fe200078e00ff */
[----:B------:R-:W-:Y:S01]  /*2710*/  ISETP.GT.AND P3, PT, R4, 0x9, PT ;  /* 0x000000090400780c */ /* 0x000fe20003f64270 */
[----:B------:R-:W-:Y:S01]  /*2720*/  BSSY B1, `(.L_x_36) ;  /* 0x000000b000017945 */ /* 0x000fe20003800000 */
[----:B------:R-:W-:Y:S02]  /*2730*/  FMUL R105, R106, R89 ;  /* 0x000000596a697220 */ /* 0x000fe40000400000 */
[----:B------:R-:W-:Y:S02]  /*2740*/  IADD3 R12, P1, P2, R5, R92, R109 ;  /* 0x0000005c050c7210 */ /* 0x000fe40007a3e06d */
[----:B------:R-:W-:Y:S02]  /*2750*/  FFMA R105, R60, R88, R105 ;  /* 0x000000583c697223 */ /* 0x000fe40000000069 */
[----:B------:R-:W-:-:S02]  /*2760*/  IADD3.X R13, R15, R93, R111, P1, P2 ;  /* 0x0000005d0f0d7210 */ /* 0x000fc40000fe446f */
[----:B------:R-:W-:Y:S02]  /*2770*/  ISETP.GT.AND P1, PT, R3, RZ, P3 ;  /* 0x000000ff0300720c */ /* 0x000fe40001f24270 */
[----:B------:R-:W-:Y:S02]  /*2780*/  F2FP.F16.F32.PACK_AB R60, RZ, R105 ;  /* 0x00000069ff3c723e */ /* 0x000fe400000000ff */
[----:B------:R-:W-:-:S03]  /*2790*/  P2R R105, PR, RZ, 0x8 ;  /* 0x00000008ff697803 */ /* 0x000fc60000000000 */
[----:B------:R0:W-:Y:S06]  /*27a0*/  @P0 STG.E.U16 desc[UR36][R92.64+0x10], R60 ;  /* 0x0000103c5c000986 */ /* 0x0001ec000c101524 */
[----:B------:R-:W-:Y:S05]  /*27b0*/  @!P1 BRA `(.L_x_37) ;  /* 0x0000000000049947 */ /* 0x000fea0003800000 */
[----:B------:R4:W5:Y:S02]  /*27c0*/  LDG.E.LTC128B.U16 R104, desc[UR36][R6.64+0x12] ;  /* 0x0000122406687981 */ /* 0x000964000c1e1520 */
.L_x_37:
[----:B------:R-:W-:Y:S05]  /*27d0*/  BSYNC B1 ;  /* 0x0000000000017941 */ /* 0x000fea0003800000 */
.L_x_36:
[----:B0----5:R-:W-:Y:S01]  /*27e0*/  HADD2.F32 R60, -RZ, R104.H0_H0 ;  /* 0x20000068ff3c7230 */ /* 0x021fe20000004100 */
[----:B------:R-:W-:Y:S01]  /*27f0*/  ISETP.GT.AND P0, PT, R3, 0x8, P4 ;  /* 0x000000080300780c */ /* 0x000fe20002704270 */
[----:B------:R-:W-:Y:S03]  /*2800*/  BSSY B1, `(.L_x_38) ;  /* 0x000000a000017945 */ /* 0x000fe60003800000 */
[----:B------:R-:W-:-:S04]  /*2810*/  FMUL R60, R60, R89 ;  /* 0x000000593c3c7220 */ /* 0x000fc80000400000 */
[----:B------:R-:W-:Y:S01]  /*2820*/  FFMA R60, R61, R88, R60 ;  /* 0x000000583d3c7223 */ /* 0x000fe2000000003c */
[----:B------:R-:W-:-:S04]  /*2830*/  @P1 IMAD.MOV.U32 R61, RZ, RZ, R93 ;  /* 0x000000ffff3d1224 */ /* 0x000fc800078e005d */
[----:B------:R-:W-:-:S04]  /*2840*/  F2FP.F16.F32.PACK_AB R60, RZ, R60 ;  /* 0x0000003cff3c723e */ /* 0x000fc800000000ff */
[----:B------:R-:W-:Y:S01]  /*2850*/  PRMT R106, R60, 0x7610, R106 ;  /* 0x000076103c6a7816 */ /* 0x000fe2000000006a */
[----:B------:R-:W-:-:S05]  /*2860*/  @P1 IMAD.MOV.U32 R60, RZ, RZ, R92 ;  /* 0x000000ffff3c1224 */ /* 0x000fca00078e005c */
[----:B------:R0:W-:Y:S01]  /*2870*/  @P1 STG.E.U16 desc[UR36][R60.64+0x12], R106 ;  /* 0x0000126a3c001986 */ /* 0x0001e2000c101524 */
[----:B------:R-:W-:Y:S05]  /*2880*/  @!P0 BRA `(.L_x_39) ;  /* 0x0000000000048947 */ /* 0x000fea0003800000 */
[----:B------:R0:W5:Y:S02]  /*2890*/  LDG.E.LTC128B.U16 R104, desc[UR36][R56.64+0x10] ;  /* 0x0000102438687981 */ /* 0x000164000c1e1520 */
.L_x_39:
[----:B------:R-:W-:Y:S05]  /*28a0*/  BSYNC B1 ;  /* 0x0000000000017941 */ /* 0x000fea0003800000 */
.L_x_38:
[----:B0----5:R-:W-:Y:S01]  /*28b0*/  HADD2.F32 R60, -RZ, R104.H0_H0 ;  /* 0x20000068ff3c7230 */ /* 0x021fe20000004100 */
[----:B------:R-:W-:Y:S01]  /*28c0*/  ISETP.GT.AND P1, PT, R3, 0x8, P3 ;  /* 0x000000080300780c */ /* 0x000fe20001f24270 */
[----:B------:R-:W-:Y:S03]  /*28d0*/  BSSY B1, `(.L_x_40) ;  /* 0x0000007000017945 */ /* 0x000fe60003800000 */
[----:B------:R-:W-:-:S04]  /*28e0*/  FMUL R61, R60, R89 ;  /* 0x000000593c3d7220 */ /* 0x000fc80000400000 */
[----:B------:R-:W-:-:S05]  /*28f0*/  FFMA R61, R62, R88, R61 ;  /* 0x000000583e3d7223 */ /* 0x000fca000000003d */
[----:B------:R-:W-:-:S05]  /*2900*/  F2FP.F16.F32.PACK_AB R61, RZ, R61 ;  /* 0x0000003dff3d723e */ /* 0x000fca00000000ff */
[----:B------:R0:W-:Y:S01]  /*2910*/  @P0 STG.E.U16 desc[UR36][R58.64+0x10], R61 ;  /* 0x0000103d3a000986 */ /* 0x0001e2000c101524 */
[----:B------:R-:W-:Y:S05]  /*2920*/  @!P1 BRA `(.L_x_41) ;  /* 0x0000000000049947 */ /* 0x000fea0003800000 */
[----:B------:R0:W5:Y:S02]  /*2930*/  LDG.E.LTC128B.U16 R104, desc[UR36][R56.64+0x12] ;  /* 0x0000122438687981 */ /* 0x000164000c1e1520 */
.L_x_41:
[----:B------:R-:W-:Y:S05]  /*2940*/  BSYNC B1 ;  /* 0x0000000000017941 */ /* 0x000fea0003800000 */
.L_x_40:
[----:B-----5:R-:W-:Y:S01]  /*2950*/  HADD2.F32 R60, -RZ, R104.H0_H0 ;  /* 0x20000068ff3c7230 */ /* 0x020fe20000004100 */
[----:B------:R-:W-:Y:S01]  /*2960*/  IADD3 R111, P0, R98, 0x80, RZ ;  /* 0x00000080626f7810 */ /* 0x000fe20007f1e0ff */
[----:B------:R-:W-:Y:S01]  /*2970*/  BSSY B1, `(.L_x_42) ;  /* 0x000000b000017945 */ /* 0x000fe20003800000 */
[----:B------:R-:W-:Y:S02]  /*2980*/  ISETP.GT.AND P2, PT, R4, 0x10, PT ;  /* 0x000000100400780c */ /* 0x000fe40003f44270 */
[----:B------:R-:W-:Y:S01]  /*2990*/  FMUL R60, R60, R89 ;  /* 0x000000593c3c7220 */ /* 0x000fe20000400000 */
[----:B------:R-:W-:Y:S01]  /*29a0*/  IMAD.X R99, RZ, RZ, R99, P0 ;  /* 0x000000ffff637224 */ /* 0x000fe200000e0663 */
[----:B------:R-:W-:Y:S02]  /*29b0*/  ISETP.GT.AND P0, PT, R3, RZ, P2 ;  /* 0x000000ff0300720c */ /* 0x000fe40001704270 */
[----:B------:R-:W-:Y:S01]  /*29c0*/  FFMA R60, R63, R88, R60 ;  /* 0x000000583f3c7223 */ /* 0x000fe2000000003c */
[----:B------:R-:W-:-:S04]  /*29d0*/  P2R R106, PR, RZ, 0x4 ;  /* 0x00000004ff6a7803 */ /* 0x000fc80000000000 */
[----:B------:R-:W-:-:S05]  /*29e0*/  F2FP.F16.F32.PACK_AB R60, RZ, R60 ;  /* 0x0000003cff3c723e */ /* 0x000fca00000000ff */
[----:B------:R0:W-:Y:S01]  /*29f0*/  @P1 STG.E.U16 desc[UR36][R58.64+0x12], R60 ;  /* 0x0000123c3a001986 */ /* 0x0001e2000c101524 */
[----:B------:R-:W-:Y:S05]  /*2a00*/  @!P0 BRA `(.L_x_43) ;  /* 0x0000000000048947 */ /* 0x000fea0003800000 */
[----:B------:R0:W5:Y:S02]  /*2a10*/  LDG.E.LTC128B.U16 R104, desc[UR36][R6.64+0x20] ;  /* 0x0000202406687981 */ /* 0x000164000c1e1520 */
.L_x_43:
[----:B------:R-:W-:Y:S05]  /*2a20*/  BSYNC B1 ;  /* 0x0000000000017941 */ /* 0x000fea0003800000 */
.L_x_42:
[----:B0----5:R-:W-:Y:S01]  /*2a30*/  HADD2.F32 R60, -RZ, R104.H0_H0 ;  /* 0x20000068ff3c7230 */ /* 0x021fe20000004100 */
[----:B------:R-:W-:Y:S01]  /*2a40*/  ISETP.GT.AND P1, PT, R4, 0x11, PT ;  /* 0x000000110400780c */ /* 0x000fe20003f24270 */
[-C--:B------:R-:W-:Y:S01]  /*2a50*/  IMAD.WIDE.U32 R62, R111, R94.reuse, R8 ;  /* 0x0000005e6f3e7225 */ /* 0x080fe200078e0008 */
[----:B------:R-:W-:Y:S03]  /*2a60*/  BSSY B1, `(.L_x_44) ;  /* 0x0000021000017945 */ /* 0x000fe60003800000 */
[----:B------:R-:W-:Y:S01]  /*2a70*/  FMUL R21, R60, R89 ;  /* 0x000000593c157220 */ /* 0x000fe20000400000 */
[----:B------:R-:W-:-:S03]  /*2a80*/  IMAD R60, R99, R94, RZ ;  /* 0x0000005e633c7224 */ /* 0x000fc600078e02ff */
[----:B------:R-:W-:Y:S01]  /*2a90*/  FFMA R21, R64, R88, R21 ;  /* 0x0000005840157223 */ /* 0x000fe20000000015 */
[C---:B------:R-:W-:Y:S02]  /*2aa0*/  IMAD R109, R111.reuse, R95, R60 ;  /* 0x0000005f6f6d7224 */ /* 0x040fe400078e023c */
[----:B------:R-:W-:Y:S02]  /*2ab0*/  IMAD.WIDE.U32 R60, R111, R94, R90 ;  /* 0x0000005e6f3c7225 */ /* 0x000fe400078e005a */
[----:B------:R-:W-:Y:S02]  /*2ac0*/  F2FP.F16.F32.PACK_AB R21, RZ, R21 ;  /* 0x00000015ff15723e */ /* 0x000fe400000000ff */
[----:B------:R-:W-:Y:S02]  /*2ad0*/  IMAD.IADD R63, R109, 0x1, R63 ;  /* 0x000000016d3f7824 */ /* 0x000fe400078e023f */
[----:B------:R-:W-:Y:S01]  /*2ae0*/  PRMT R95, R21, 0x7610, R95 ;  /* 0x00007610155f7816 */ /* 0x000fe2000000005f */
[----:B------:R-:W-:-:S02]  /*2af0*/  IMAD.IADD R21, R61, 0x1, R109 ;  /* 0x000000013d157824 */ /* 0x000fc400078e026d */
[----:B------:R-:W-:Y:S02]  /*2b00*/  IMAD.WIDE.U32 R98, R23, R14, R62 ;  /* 0x0000000e17627225 */ /* 0x000fe400078e003e */
[----:B------:R0:W-:Y:S01]  /*2b10*/  @P0 STG.E.U16 desc[UR36][R92.64+0x20], R95 ;  /* 0x0000205f5c000986 */ /* 0x0001e2000c101524 */
[----:B------:R-:W-:-:S04]  /*2b20*/  LEA R62, P0, R60, R10, 0x1 ;  /* 0x0000000a3c3e7211 */ /* 0x000fc800078008ff */
[----:B------:R-:W-:Y:S01]  /*2b30*/  LEA.HI.X R63, R60, R11, R21, 0x1, P0 ;  /* 0x0000000b3c3f7211 */ /* 0x000fe200000f0c15 */
[----:B------:R-:W-:Y:S01]  /*2b40*/  IMAD.IADD R21, R103, 0x1, R99 ;  /* 0x0000000167157824 */ /* 0x000fe200078e0263 */
[----:B------:R-:W-:-:S04]  /*2b50*/  LEA R60, P0, R98, R10, 0x1 ;  /* 0x0000000a623c7211 */ /* 0x000fc800078008ff */
[----:B------:R-:W-:Y:S01]  /*2b60*/  LEA.HI.X R61, R98, R11, R21, 0x1, P0 ;  /* 0x0000000b623d7211 */ /* 0x000fe200000f0c15 */
[----:B0-----:R-:W-:-:S04]  /*2b70*/  IMAD.WIDE.U32 R94, R111, R94, R100 ;  /* 0x0000005e6f5e7225 */ /* 0x001fc800078e0064 */
[----:B------:R-:W-:Y:S01]  /*2b80*/  IMAD.IADD R109, R109, 0x1, R95 ;  /* 0x000000016d6d7824 */ /* 0x000fe200078e025f */
[----:B------:R-:W-:-:S05]  /*2b90*/  IADD3 R64, P0, R20, R94, RZ ;  /* 0x0000005e14407210 */ /* 0x000fca0007f1e0ff */
[----:B------:R-:W-:Y:S01]  /*2ba0*/  IMAD.X R90, R109, 0x1, R91, P0 ;  /* 0x000000016d5a7824 */ /* 0x000fe200000e065b */
[----:B------:R-:W-:-:S05]  /*2bb0*/  IADD3 R20, P0, R8, R94, RZ ;  /* 0x0000005e08147210 */ /* 0x000fca0007f1e0ff */
[----:B------:R-:W-:Y:S01]  /*2bc0*/  IMAD.X R21, R9, 0x1, R109, P0 ;  /* 0x0000000109157824 */ /* 0x000fe200000e066d */
[----:B------:R-:W-:Y:S01]  /*2bd0*/  LEA R8, P0, R64, R10, 0x1 ;  /* 0x0000000a40087211 */ /* 0x000fe200078008ff */
[----:B------:R-:W-:-:S03]  /*2be0*/  IMAD.WIDE.U32 R20, R23, R14, R20 ;  /* 0x0000000e17147225 */ /* 0x000fc600078e0014 */
[----:B------:R-:W-:Y:S02]  /*2bf0*/  LEA.HI.X R9, R64, R11, R90, 0x1, P0 ;  /* 0x0000000b40097211 */ /* 0x000fe400000f0c5a */
[----:B------:R-:W-:Y:S01]  /*2c00*/  P2R R23, PR, RZ, 0x2 ;  /* 0x00000002ff177803 */ /* 0x000fe20000000000 */
[----:B------:R-:W-:Y:S01]  /*2c10*/  IMAD.IADD R103, R103, 0x1, R21 ;  /* 0x0000000167677824 */ /* 0x000fe200078e0215 */
[----:B------:R-:W-:-:S04]  /*2c20*/  LEA R10, P0, R20, R10, 0x1 ;  /* 0x0000000a140a7211 */ /* 0x000fc800078008ff */
[----:B------:R-:W-:Y:S02]  /*2c30*/  LEA.HI.X R11, R20, R11, R103, 0x1, P0 ;  /* 0x0000000b140b7211 */ /* 0x000fe400000f0c67 */
[----:B------:R-:W-:-:S13]  /*2c40*/  ISETP.GT.AND P0, PT, R3, RZ, P1 ;  /* 0x000000ff0300720c */ /* 0x000fda0000f04270 */
[----:B------:R-:W-:Y:S05]  /*2c50*/  @!P0 BRA `(.L_x_45) ;  /* 0x0000000000048947 */ /* 0x000fea0003800000 */
[----:B------:R0:W5:Y:S02]  /*2c60*/  LDG.E.LTC128B.U16 R104, desc[UR36][R6.64+0x22] ;  /* 0x0000222406687981 */ /* 0x000164000c1e1520 */
.L_x_45:
[----:B------:R-:W-:Y:S05]  /*2c70*/  BSYNC B1 ;  /* 0x0000000000017941 */ /* 0x000fea0003800000 */
.L_x_44:
[----:B-----5:R-:W-:Y:S01]  /*2c80*/  HADD2.F32 R14, -RZ, R104.H0_H0 ;  /* 0x20000068ff0e7230 */ /* 0x020fe20000004100 */
[----:B------:R-:W-:Y:S01]  /*2c90*/  BSSY B1, `(.L_x_46) ;  /* 0x000000a000017945 */ /* 0x000fe20003800000 */
[----:B------:R-:W-:Y:S02]  /*2ca0*/  @P0 IMAD.MOV.U32 R20, RZ, RZ, R92 ;  /* 0x000000ffff140224 */ /* 0x000fe400078e005c */
[----:B------:R-:W-:Y:S02]  /*2cb0*/  @P0 IMAD.MOV.U32 R21, RZ, RZ, R93 ;  /* 0x000000ffff150224 */ /* 0x000fe400078e005d */
[----:B------:R-:W-:-:S04]  /*2cc0*/  FMUL R14, R14, R89 ;  /* 0x000000590e0e7220 */ /* 0x000fc80000400000 */
[----:B------:R-:W-:-:S05]  /*2cd0*/  FFMA R14, R65, R88, R14 ;  /* 0x00000058410e7223 */ /* 0x000fca000000000e */
[----:B------:R-:W-:-:S05]  /*2ce0*/  F2FP.F16.F32.PACK_AB R14, RZ, R14 ;  /* 0x0000000eff0e723e */ /* 0x000fca00000000ff */
[----:B------:R0:W-:Y:S01]  /*2cf0*/  @P0 STG.E.U16 desc[UR36][R20.64+0x22], R14 ;  /* 0x0000220e14000986 */ /* 0x0001e2000c101524 */
[----:B------:R-:W-:-:S13]  /*2d00*/  ISETP.GT.AND P0, PT, R3, 0x8, P2 ;  /* 0x000000080300780c */ /* 0x000fda0001704270 */
[----:B0-----:R-:W-:Y:S05]  /*2d10*/  @!P0 BRA `(.L_x_47) ;  /* 0x0000000000048947 */ /* 0x001fea0003800000 */
[----:B------:R0:W5:Y:S02]  /*2d20*/  LDG.E.LTC128B.U16 R104, desc[UR36][R56.64+0x20] ;  /* 0x0000202438687981 */ /* 0x000164000c1e1520 */
.L_x_47:
[----:B------:R-:W-:Y:S05]  /*2d30*/  BSYNC B1 ;  /* 0x0000000000017941 */ /* 0x000fea0003800000 */
.L_x_46:
[----:B-----5:R-:W-:Y:S01]  /*2d40*/  HADD2.F32 R14, -RZ, R104.H0_H0 ;  /* 0x20000068ff0e7230 */ /* 0x020fe20000004100 */
[----:B------:R-:W-:Y:S04]  /*2d50*/  BSSY B1, `(.L_x_48) ;  /* 0x0000008000017945 */ /* 0x000fe80003800000 */
[----:B------:R-:W-:-:S04]  /*2d60*/  FMUL R21, R14, R89 ;  /* 0x000000590e157220 */ /* 0x000fc80000400000 */
[----:B------:R-:W-:-:S05]  /*2d70*/  FFMA R21, R66, R88, R21 ;  /* 0x0000005842157223 */ /* 0x000fca0000000015 */
[----:B------:R-:W-:-:S05]  /*2d80*/  F2FP.F16.F32.PACK_AB R21, RZ, R21 ;  /* 0x00000015ff15723e */ /* 0x000fca00000000ff */
[----:B------:R0:W-:Y:S01]  /*2d90*/  @P0 STG.E.U16 desc[UR36][R58.64+0x20], R21 ;  /* 0x000020153a000986 */ /* 0x0001e2000c101524 */
[----:B------:R-:W-:-:S13]  /*2da0*/  ISETP.GT.AND P0, PT, R3, 0x8, P1 ;  /* 0x000000080300780c */ /* 0x000fda0000f04270 */
[----:B0-----:R-:W-:Y:S05]  /*2db0*/  @!P0 BRA `(.L_x_49) ;  /* 0x0000000000048947 */ /* 0x001fea0003800000 */
[----:B------:R0:W5:Y:S02]  /*2dc0*/  LDG.E.LTC128B.U16 R104, desc[UR36][R56.64+0x22] ;  /* 0x0000222438687981 */ /* 0x000164000c1e1520 */
.L_x_49:
[----:B------:R-:W-:Y:S05]  /*2dd0*/  BSYNC B1 ;  /* 0x0000000000017941 */ /* 0x000fea0003800000 */
.L_x_48:
[----:B-----5:R-:W-:Y:S01]  /*2de0*/  HADD2.F32 R14, -RZ, R104.H0_H0 ;  /* 0x20000068ff0e7230 */ /* 0x020fe20000004100 */
[----:B------:R-:W-:Y:S01]  /*2df0*/  ISETP.GT.AND P2, PT, R4, 0x18, PT ;  /* 0x000000180400780c */ /* 0x000fe20003f44270 */
[----:B------:R-:W-:Y:S03]  /*2e00*/  BSSY B1, `(.L_x_50) ;  /* 0x0000009000017945 */ /* 0x000fe60003800000 */
[----:B------:R-:W-:Y:S01]  /*2e10*/  FMUL R14, R14, R89 ;  /* 0x000000590e0e7220 */ /* 0x000fe20000400000 */
[----:B------:R-:W-:-:S03]  /*2e20*/  P2R R90, PR, RZ, 0x4 ;  /* 0x00000004ff5a7803 */ /* 0x000fc60000000000 */
[----:B------:R-:W-:-:S05]  /*2e30*/  FFMA R14, R67, R88, R14 ;  /* 0x00000058430e7223 */ /* 0x000fca000000000e */
[----:B------:R-:W-:-:S05]  /*2e40*/  F2FP.F16.F32.PACK_AB R14, RZ, R14 ;  /* 0x0000000eff0e723e */ /* 0x000fca00000000ff */
[----:B------:R0:W-:Y:S01]  /*2e50*/  @P0 STG.E.U16 desc[UR36][R58.64+0x22], R14 ;  /* 0x0000220e3a000986 */ /* 0x0001e2000c101524 */
[----:B------:R-:W-:-:S13]  /*2e60*/  ISETP.GT.AND P0, PT, R3, RZ, P2 ;  /* 0x000000ff0300720c */ /* 0x000fda0001704270 */
[----:B0-----:R-:W-:Y:S05]  /*2e70*/  @!P0 BRA `(.L_x_51) ;  /* 0x0000000000048947 */ /* 0x001fea0003800000 */
[----:B------:R0:W5:Y:S02]  /*2e80*/  LDG.E.LTC128B.U16 R104, desc[UR36][R6.64+0x30] ;  /* 0x0000302406687981 */ /* 0x000164000c1e1520 */
.L_x_51:
[----:B------:R-:W-:Y:S05]  /*2e90*/  BSYNC B1 ;  /* 0x0000000000017941 */ /* 0x000fea0003800000 */
.L_x_50:
[----:B-----5:R-:W-:Y:S01]  /*2ea0*/  HADD2.F32 R14, -RZ, R104.H0_H0 ;  /* 0x20000068ff0e7230 */ /* 0x020fe20000004100 */
[----:B------:R-:W-:Y:S01]  /*2eb0*/  ISETP.GT.AND P1, PT, R4, 0x19, PT ;  /* 0x000000190400780c */ /* 0x000fe20003f24270 */
[----:B------:R-:W-:Y:S01]  /*2ec0*/  @P0 IMAD.MOV.U32 R20, RZ, RZ, R92 ;  /* 0x000000ffff140224 */ /* 0x000fe200078e005c */
[----:B------:R-:W-:Y:S02]  /*2ed0*/  BSSY B1, `(.L_x_52) ;  /* 0x000000b000017945 */ /* 0x000fe40003800000 */
[----:B------:R-:W-:-:S04]  /*2ee0*/  FMUL R21, R14, R89 ;  /* 0x000000590e157220 */ /* 0x000fc80000400000 */
[----:B------:R-:W-:Y:S01]  /*2ef0*/  FFMA R21, R68, R88, R21 ;  /* 0x0000005844157223 */ /* 0x000fe20000000015 */
[----:B------:R-:W-:-:S04]  /*2f00*/  P2R R68, PR, RZ, 0x2 ;  /* 0x00000002ff447803 */ /* 0x000fc80000000000 */
[----:B------:R-:W-:-:S04]  /*2f10*/  F2FP.F16.F32.PACK_AB R21, RZ, R21 ;  /* 0x00000015ff15723e */ /* 0x000fc800000000ff */
[----:B------:R-:W-:Y:S01]  /*2f20*/  PRMT R14, R21, 0x7610, R14 ;  /* 0x00007610150e7816 */ /* 0x000fe2000000000e */
[----:B------:R-:W-:-:S05]  /*2f30*/  @P0 IMAD.MOV.U32 R21, RZ, RZ, R93 ;  /* 0x000000ffff150224 */ /* 0x000fca00078e005d */
[----:B------:R0:W-:Y:S01]  /*2f40*/  @P0 STG.E.U16 desc[UR36][R20.64+0x30], R14 ;  /* 0x0000300e14000986 */ /* 0x0001e2000c101524 */
[----:B------:R-:W-:-:S13]  /*2f50*/  ISETP.GT.AND P0, PT, R3, RZ, P1 ;  /* 0x000000ff0300720c */ /* 0x000fda0000f04270 */
[----:B0-----:R-:W-:Y:S05]  /*2f60*/  @!P0 BRA `(.L_x_53) ;  /* 0x0000000000048947 */ /* 0x001fea0003800000 */
[----:B------:R0:W5:Y:S02]  /*2f70*/  LDG.E.LTC128B.U16 R104, desc[UR36][R6.64+0x32] ;  /* 0x0000322406687981 */ /* 0x000164000c1e1520 */
.L_x_53:
[----:B------:R-:W-:Y:S05]  /*2f80*/  BSYNC B1 ;  /* 0x0000000000017941 */ /* 0x000fea0003800000 */
.L_x_52:
        /* <DEDUP_REMOVED lines=11> */
.L_x_55:
[----:B------:R-:W-:Y:S05]  /*3040*/  BSYNC B1 ;  /* 0x0000000000017941 */ /* 0x000fea0003800000 */
.L_x_54:
        /* <DEDUP_REMOVED lines=9> */
.L_x_57:
[----:B------:R-:W-:Y:S05]  /*30e0*/  BSYNC B1 ;  /* 0x0000000000017941 */ /* 0x000fea0003800000 */
.L_x_56:
        /* <DEDUP_REMOVED lines=11> */
.L_x_59:
[----:B------:R-:W-:Y:S05]  /*31a0*/  BSYNC B1 ;  /* 0x0000000000017941 */ /* 0x000fea0003800000 */
.L_x_58:
[----:B-----5:R-:W-:Y:S01]  /*31b0*/  HADD2.F32 R14, -RZ, R104.H0_H0 ;  /* 0x20000068ff0e7230 */ /* 0x020fe20000004100 */
[----:B------:R-:W-:Y:S01]  /*31c0*/  ISETP.GT.AND P1, PT, R4, 0x21, PT ;  /* 0x000000210400780c */ /* 0x000fe20003f24270 */
[----:B------:R-:W-:Y:S01]  /*31d0*/  @P0 IMAD.MOV.U32 R20, RZ, RZ, R92 ;  /* 0x000000ffff140224 */ /* 0x000fe200078e005c */
[----:B------:R-:W-:Y:S02]  /*31e0*/  BSSY B1, `(.L_x_60) ;  /* 0x000000b000017945 */ /* 0x000fe40003800000 */
[----:B------:R-:W-:Y:S01]  /*31f0*/  FMUL R21, R14, R89 ;  /* 0x000000590e157220 */ /* 0x000fe20000400000 */
[----:B------:R-:W-:-:S03]  /*3200*/  P2R R70, PR, RZ, 0x2 ;  /* 0x00000002ff467803 */ /* 0x000fc60000000000 */
[----:B------:R-:W-:-:S05]  /*3210*/  FFMA R21, R72, R88, R21 ;  /* 0x0000005848157223 */ /* 0x000fca0000000015 */
[----:B------:R-:W-:-:S04]  /*3220*/  F2FP.F16.F32.PACK_AB R21, RZ, R21 ;  /* 0x00000015ff15723e */ /* 0x000fc800000000ff */
[----:B------:R-:W-:Y:S01]  /*3230*/  PRMT R14, R21, 0x7610, R14 ;  /* 0x00007610150e7816 */ /* 0x000fe2000000000e */
[----:B------:R-:W-:-:S05]  /*3240*/  @P0 IMAD.MOV.U32 R21, RZ, RZ, R93 ;  /* 0x000000ffff150224 */ /* 0x000fca00078e005d */
[----:B------:R0:W-:Y:S01]  /*3250*/  @P0 STG.E.U16 desc[UR36][R20.64+0x40], R14 ;  /* 0x0000400e14000986 */ /* 0x0001e2000c101524 */
[----:B------:R-:W-:-:S13]  /*3260*/  ISETP.GT.AND P0, PT, R3, RZ, P1 ;  /* 0x000000ff0300720c */ /* 0x000fda0000f04270 */
[----:B0-----:R-:W-:Y:S05]  /*3270*/  @!P0 BRA `(.L_x_61) ;  /* 0x0000000000048947 */ /* 0x001fea0003800000 */
[----:B------:R0:W5:Y:S02]  /*3280*/  LDG.E.LTC128B.U16 R104, desc[UR36][R6.64+0x42] ;  /* 0x0000422406687981 */ /* 0x000164000c1e1520 */
.L_x_61:
[----:B------:R-:W-:Y:S05]  /*3290*/  BSYNC B1 ;  /* 0x0000000000017941 */ /* 0x000fea0003800000 */
.L_x_60:
        /* <DEDUP_REMOVED lines=11> */
.L_x_63:
[----:B------:R-:W-:Y:S05]  /*3350*/  BSYNC B1 ;  /* 0x0000000000017941 */ /* 0x000fea0003800000 */
.L_x_62:
        /* <DEDUP_REMOVED lines=9> */
.L_x_65:
[----:B------:R-:W-:Y:S05]  /*33f0*/  BSYNC B1 ;  /* 0x0000000000017941 */ /* 0x000fea0003800000 */
.L_x_64:
        /* <DEDUP_REMOVED lines=11> */
.L_x_67:
[----:B------:R-:W-:Y:S05]  /*34b0*/  BSYNC B1 ;  /* 0x0000000000017941 */ /* 0x000fea0003800000 */
.L_x_66:
[----:B-----5:R-:W-:Y:S01]  /*34c0*/  HADD2.F32 R14, -RZ, R104.H0_H0 ;  /* 0x20000068ff0e7230 */ /* 0x020fe20000004100 */
[----:B------:R-:W-:Y:S01]  /*34d0*/  ISETP.GT.AND P5, PT, R4, 0x29, PT ;  /* 0x000000290400780c */ /* 0x000fe20003fa4270 */
[----:B------:R-:W-:Y:S01]  /*34e0*/  @P0 IMAD.MOV.U32 R20, RZ, RZ, R92 ;  /* 0x000000ffff140224 */ /* 0x000fe200078e005c */
[----:B------:R-:W-:Y:S02]  /*34f0*/  BSSY B1, `(.L_x_68) ;  /* 0x000000b000017945 */ /* 0x000fe40003800000 */
[----:B------:R-:W-:-:S04]  /*3500*/  FMUL R21, R14, R89 ;  /* 0x000000590e157220 */ /* 0x000fc80000400000 */
[----:B------:R-:W-:-:S05]  /*3510*/  FFMA R21, R76, R88, R21 ;  /* 0x000000584c157223 */ /* 0x000fca0000000015 */
[----:B------:R-:W-:-:S04]  /*3520*/  F2FP.F16.F32.PACK_AB R21, RZ, R21 ;  /* 0x00000015ff15723e */ /* 0x000fc800000000ff */
[----:B------:R-:W-:Y:S01]  /*3530*/  PRMT R14, R21, 0x7610, R14 ;  /* 0x00007610150e7816 */ /* 0x000fe2000000000e */
[----:B------:R-:W-:-:S05]  /*3540*/  @P0 IMAD.MOV.U32 R21, RZ, RZ, R93 ;  /* 0x000000ffff150224 */ /* 0x000fca00078e005d */
[----:B------:R1:W-:Y:S01]  /*3550*/  @P0 STG.E.U16 desc[UR36][R20.64+0x50], R14 ;  /* 0x0000500e14000986 */ /* 0x0003e2000c101524 */
[----:B------:R-:W-:Y:S02]  /*3560*/  ISETP.GT.AND P0, PT, R3, RZ, P5 ;  /* 0x000000ff0300720c */ /* 0x000fe40002f04270 */
[----:B-1----:R-:W-:-:S11]  /*3570*/  P2R R14, PR, RZ, 0x20 ;  /* 0x00000020ff0e7803 */ /* 0x002fd60000000000 */
[----:B------:R-:W-:Y:S05]  /*3580*/  @!P0 BRA `(.L_x_69) ;  /* 0x0000000000048947 */ /* 0x000fea0003800000 */
[----:B------:R1:W5:Y:S02]  /*3590*/  LDG.E.LTC128B.U16 R104, desc[UR36][R6.64+0x52] ;  /* 0x0000522406687981 */ /* 0x000364000c1e1520 */
.L_x_69:
[----:B------:R-:W-:Y:S05]  /*35a0*/  BSYNC B1 ;  /* 0x0000000000017941 */ /* 0x000fea0003800000 */
.L_x_68:
        /* <DEDUP_REMOVED lines=11> */
.L_x_71:
[----:B------:R-:W-:Y:S05]  /*3660*/  BSYNC B1 ;  /* 0x0000000000017941 */ /* 0x000fea0003800000 */
.L_x_70:
        /* <DEDUP_REMOVED lines=9> */
.L_x_73:
[----:B------:R-:W-:Y:S05]  /*3700*/  BSYNC B1 ;  /* 0x0000000000017941 */ /* 0x000fea0003800000 */
.L_x_72:
[----:B-----5:R-:W-:Y:S01]  /*3710*/  HADD2.F32 R14, -RZ, R104.H0_H0 ;  /* 0x20000068ff0e7230 */ /* 0x020fe20000004100 */
[----:B------:R-:W-:Y:S01]  /*3720*/  ISETP.GT.AND P3, PT, R4, 0x30, PT ;  /* 0x000000300400780c */ /* 0x000fe20003f64270 */
[----:B------:R-:W-:Y:S03]  /*3730*/  BSSY B1, `(.L_x_74) ;  /* 0x0000008000017945 */ /* 0x000fe60003800000 */
[----:B------:R-:W-:-:S04]  /*3740*/  FMUL R14, R14, R89 ;  /* 0x000000590e0e7220 */ /* 0x000fc80000400000 */
[----:B------:R-:W-:-:S05]  /*3750*/  FFMA R14, R79, R88, R14 ;  /* 0x000000584f0e7223 */ /* 0x000fca000000000e */
[----:B------:R-:W-:-:S05]  /*3760*/  F2FP.F16.F32.PACK_AB R14, RZ, R14 ;  /* 0x0000000eff0e723e */ /* 0x000fca00000000ff */
[----:B------:R0:W-:Y:S01]  /*3770*/  @P0 STG.E.U16 desc[UR36][R58.64+0x52], R14 ;  /* 0x0000520e3a000986 */ /* 0x0001e2000c101524 */
[----:B------:R-:W-:-:S13]  /*3780*/  ISETP.GT.AND P0, PT, R3, RZ, P3 ;  /* 0x000000ff0300720c */ /* 0x000fda0001f04270 */
[----:B0-----:R-:W-:Y:S05]  /*3790*/  @!P0 BRA `(.L_x_75) ;  /* 0x0000000000048947 */ /* 0x001fea0003800000 */
[----:B------:R0:W5:Y:S02]  /*37a0*/  LDG.E.LTC128B.U16 R104, desc[UR36][R6.64+0x60] ;  /* 0x0000602406687981 */ /* 0x000164000c1e1520 */
.L_x_75:
[----:B------:R-:W-:Y:S05]  /*37b0*/  BSYNC B1 ;  /* 0x0000000000017941 */ /* 0x000fea0003800000 */
.L_x_74:
        /* <DEDUP_REMOVED lines=13> */
.L_x_77:
[----:B------:R-:W-:Y:S05]  /*3890*/  BSYNC B1 ;  /* 0x0000000000017941 */ /* 0x000fea0003800000 */
.L_x_76:
        /* <DEDUP_REMOVED lines=11> */
.L_x_79:
[----:B------:R-:W-:Y:S05]  /*3950*/  BSYNC B1 ;  /* 0x0000000000017941 */ /* 0x000fea0003800000 */
.L_x_78:
        /* <DEDUP_REMOVED lines=9> */
.L_x_81:
[----:B------:R-:W-:Y:S05]  /*39f0*/  BSYNC B1 ;  /* 0x0000000000017941 */ /* 0x000fea0003800000 */
.L_x_80:
        /* <DEDUP_REMOVED lines=10> */
.L_x_83:
[----:B------:R-:W-:Y:S05]  /*3aa0*/  BSYNC B1 ;  /* 0x0000000000017941 */ /* 0x000fea0003800000 */
.L_x_82:
        /* <DEDUP_REMOVED lines=8> */
[----:B------:R-:W-:-:S05]  /*3b30*/  IADD3 R20, P0, R5, R96, RZ ;  /* 0x0000006005147210 */ /* 0x000fca0007f1e0ff */
[----:B-1----:R-:W-:Y:S01]  /*3b40*/  IMAD.X R21, R15, 0x1, R97, P0 ;  /* 0x000000010f157824 */ /* 0x002fe200000e0661 */
[----:B------:R-:W-:-:S04]  /*3b50*/  IADD3 R64, P0, R5, R96, RZ ;  /* 0x0000006005407210 */ /* 0x000fc80007f1e0ff */
[----:B------:R-:W-:Y:S02]  /*3b60*/  IADD3.X R65, R15, R97, RZ, P0, !PT ;  /* 0x000000610f417210 */ /* 0x000fe400007fe4ff */
[----:B------:R-:W-:-:S05]  /*3b70*/  IADD3 R14, P0, R5, R92, RZ ;  /* 0x0000005c050e7210 */ /* 0x000fca0007f1e0ff */
[----:B------:R-:W-:Y:S01]  /*3b80*/  IMAD.X R15, R15, 0x1, R93, P0 ;  /* 0x000000010f0f7824 */ /* 0x000fe200000e065d */
[----:B------:R-:W-:-:S04]  /*3b90*/  ISETP.GT.AND P0, PT, R4, 0x39, PT ;  /* 0x000000390400780c */ /* 0x000fc80003f04270 */
[----:B------:R-:W-:-:S13]  /*3ba0*/  ISETP.GT.AND P4, PT, R3, RZ, P0 ;  /* 0x000000ff0300720c */ /* 0x000fda0000784270 */
[----:B------:R-:W-:Y:S05]  /*3bb0*/  @!P4 BRA `(.L_x_85) ;  /* 0x000000000004c947 */ /* 0x000fea0003800000 */
[----:B------:R1:W5:Y:S02]  /*3bc0*/  LDG.E.LTC128B.U16 R104, desc[UR36][R6.64+0x72] ;  /* 0x0000722406687981 */ /* 0x000364000c1e1520 */
.L_x_85:
[----:B------:R-:W-:Y:S05]  /*3bd0*/  BSYNC B1 ;  /* 0x0000000000017941 */ /* 0x000fea0003800000 */
.L_x_84:
        /* <DEDUP_REMOVED lines=9> */
.L_x_87:
[----:B------:R-:W-:Y:S05]  /*3c70*/  BSYNC B1 ;  /* 0x0000000000017941 */ /* 0x000fea0003800000 */
.L_x_86:
        /* <DEDUP_REMOVED lines=9> */
.L_x_89:
[----:B------:R-:W-:Y:S05]  /*3d10*/  BSYNC B1 ;  /* 0x0000000000017941 */ /* 0x000fea0003800000 */
.L_x_88:
[----:B-----5:R-:W-:-:S05]  /*3d20*/  HADD2.F32 R4, -RZ, R104.H0_H0 ;  /* 0x20000068ff047230 */ /* 0x020fca0000004100 */
[----:B------:R-:W-:-:S04]  /*3d30*/  FMUL R4, R4, R89 ;  /* 0x0000005904047220 */ /* 0x000fc80000400000 */
[----:B------:R-:W-:-:S05]  /*3d40*/  FFMA R4, R87, R88, R4 ;  /* 0x0000005857047223 */ /* 0x000fca0000000004 */
[----:B------:R-:W-:-:S04]  /*3d50*/  F2FP.F16.F32.PACK_AB R4, RZ, R4 ;  /* 0x00000004ff04723e */ /* 0x000fc800000000ff */
[----:B-1-34-:R-:W-:-:S05]  /*3d60*/  PRMT R6, R4, 0x7610, R6 ;  /* 0x0000761004067816 */ /* 0x01afca0000000006 */
[----:B------:R1:W-:Y:S01]  /*3d70*/  @P4 STG.E.U16 desc[UR36][R58.64+0x72], R6 ;  /* 0x000072063a004986 */ /* 0x0003e2000c101524 */
[----:B------:R-:W-:-:S13]  /*3d80*/  ISETP.GT.AND P4, PT, R3, 0x80, P6 ;  /* 0x000000800300780c */ /* 0x000fda0003784270 */
[----:B------:R-:W3:Y:S01]  /*3d90*/  @P4 LDG.E.LTC128B.U16 R104, desc[UR36][R62.64] ;  /* 0x000000243e684981 */ /* 0x000ee2000c1e1520 */
[----:B------:R-:W-:Y:S01]  /*3da0*/  BSSY B1, `(.L_x_90) ;  /* 0x000000a000017945 */ /* 0x000fe20003800000 */
[----:B---3--:R-:W-:-:S05]  /*3db0*/  HADD2.F32 R4, -RZ, R104.H0_H0 ;  /* 0x20000068ff047230 */ /* 0x008fca0000004100 */
[----:B------:R-:W-:-:S04]  /*3dc0*/  FMUL R5, R4, R89 ;  /* 0x0000005904057220 */ /* 0x000fc80000400000 */
[----:B------:R-:W-:-:S05]  /*3dd0*/  FFMA R5, R24, R88, R5 ;  /* 0x0000005818057223 */ /* 0x000fca0000000005 */
[----:B------:R-:W-:-:S05]  /*3de0*/  F2FP.F16.F32.PACK_AB R5, RZ, R5 ;  /* 0x00000005ff05723e */ /* 0x000fca00000000ff */
[----:B------:R1:W-:Y:S01]  /*3df0*/  @P4 STG.E.U16 desc[UR36][R14.64], R5 ;  /* 0x000000050e004986 */ /* 0x0003e2000c101524 */
[----:B------:R-:W-:-:S04]  /*3e00*/  ISETP.NE.AND P4, PT, R107, RZ, PT ;  /* 0x000000ff6b00720c */ /* 0x000fc80003f85270 */
[----:B------:R-:W-:-:S13]  /*3e10*/  ISETP.GT.AND P4, PT, R3, 0x80, P4 ;  /* 0x000000800300780c */ /* 0x000fda0002784270 */
[----:B-1----:R-:W-:Y:S05]  /*3e20*/  @!P4 BRA `(.L_x_91) ;  /* 0x000000000004c947 */ /* 0x002fea0003800000 */
[----:B------:R1:W5:Y:S02]  /*3e30*/  LDG.E.LTC128B.U16 R104, desc[UR36][R60.64+0x2] ;  /* 0x000002243c687981 */ /* 0x000364000c1e1520 */
.L_x_91:
[----:B------:R-:W-:Y:S05]  /*3e40*/  BSYNC B1 ;  /* 0x0000000000017941 */ /* 0x000fea0003800000 */
.L_x_90:
[----:B-----5:R-:W-:Y:S01]  /*3e50*/  HADD2.F32 R4, -RZ, R104.H0_H0 ;  /* 0x20000068ff047230 */ /* 0x020fe20000004100 */
[----:B------:R-:W-:Y:S01]  /*3e60*/  ISETP.GT.AND P6, PT, R3, 0x88, P6 ;  /* 0x000000880300780c */ /* 0x000fe200037c4270 */
        /* <DEDUP_REMOVED lines=8> */
[----:B------:R-:W-:Y:S05]  /*3ef0*/  @!P6 BRA `(.L_x_93) ;  /* 0x000000000004e947 */ /* 0x000fea0003800000 */
[----:B------:R4:W5:Y:S02]  /*3f00*/  LDG.E.LTC128B.U16 R104, desc[UR36][R8.64] ;  /* 0x0000002408687981 */ /* 0x000964000c1e1520 */
.L_x_93:
[----:B------:R-:W-:Y:S05]  /*3f10*/  BSYNC B1 ;  /* 0x0000000000017941 */ /* 0x000fea0003800000 */
.L_x_92:
[----:B---3-5:R-:W-:Y:S01]  /*3f20*/  HADD2.F32 R4, -RZ, R104.H0_H0 ;  /* 0x20000068ff047230 */ /* 0x028fe20000004100 */
[----:B------:R-:W-:Y:S01]  /*3f30*/  ISETP.NE.AND P4, PT, R107, RZ, PT ;  /* 0x000000ff6b00720c */ /* 0x000fe20003f85270 */
[----:B------:R-:W-:Y:S03]  /*3f40*/  BSSY B1, `(.L_x_94) ;  /* 0x0000008000017945 */ /* 0x000fe60003800000 */
[----:B------:R-:W-:Y:S01]  /*3f50*/  FMUL R5, R4, R89 ;  /* 0x0000005904057220 */ /* 0x000fe20000400000 */
[----:B------:R-:W-:-:S03]  /*3f60*/  ISETP.GT.AND P4, PT, R3, 0x88, P4 ;  /* 0x000000880300780c */ /* 0x000fc60002784270 */
[----:B------:R-:W-:-:S05]  /*3f70*/  FFMA R5, R26, R88, R5 ;  /* 0x000000581a057223 */ /* 0x000fca0000000005 */
[----:B------:R-:W-:-:S05]  /*3f80*/  F2FP.F16.F32.PACK_AB R5, RZ, R5 ;  /* 0x00000005ff05723e */ /* 0x000fca00000000ff */
[----:B------:R3:W-:Y:S01]  /*3f90*/  @P6 STG.E.U16 desc[UR36][R20.64], R5 ;  /* 0x0000000514006986 */ /* 0x0007e2000c101524 */
[----:B------:R-:W-:Y:S05]  /*3fa0*/  @!P4 BRA `(.L_x_95) ;  /* 0x000000000004c947 */ /* 0x000fea0003800000 */
[----:B------:R0:W5:Y:S02]  /*3fb0*/  LDG.E.LTC128B.U16 R104, desc[UR36][R10.64+0x2] ;  /* 0x000002240a687981 */ /* 0x000164000c1e1520 */
.L_x_95:
[----:B------:R-:W-:Y:S05]  /*3fc0*/  BSYNC B1 ;  /* 0x0000000000017941 */ /* 0x000fea0003800000 */
.L_x_94:
[----:B-----5:R-:W-:Y:S01]  /*3fd0*/  HADD2.F32 R4, -RZ, R104.H0_H0 ;  /* 0x20000068ff047230 */ /* 0x020fe20000004100 */
[----:B------:R-:W-:Y:S01]  /*3fe0*/  ISETP.NE.AND P6, PT, R108, RZ, PT ;  /* 0x000000ff6c00720c */ /* 0x000fe20003fc5270 */
[----:B------:R-:W-:Y:S03]  /*3ff0*/  BSSY B1, `(.L_x_96) ;  /* 0x0000008000017945 */ /* 0x000fe60003800000 */
[----:B------:R-:W-:-:S04]  /*4000*/  FMUL R4, R4, R89 ;  /* 0x0000005904047220 */ /* 0x000fc80000400000 */
[----:B------:R-:W-:-:S05]  /*4010*/  FFMA R4, R27, R88, R4 ;  /* 0x000000581b047223 */ /* 0x000fca0000000004 */
[----:B------:R-:W-:-:S05]  /*4020*/  F2FP.F16.F32.PACK_AB R4, RZ, R4 ;  /* 0x00000004ff04723e */ /* 0x000fca00000000ff */
[----:B------:R0:W-:Y:S01]  /*4030*/  @P4 STG.E.U16 desc[UR36][R64.64+0x2], R4 ;  /* 0x0000020440004986 */ /* 0x0001e2000c101524 */
[----:B------:R-:W-:-:S13]  /*4040*/  ISETP.GT.AND P4, PT, R3, 0x80, P6 ;  /* 0x000000800300780c */ /* 0x000fda0003784270 */
[----:B0-----:R-:W-:Y:S05]  /*4050*/  @!P4 BRA `(.L_x_97) ;  /* 0x000000000004c947 */ /* 0x001fea0003800000 */
[----:B------:R0:W5:Y:S02]  /*4060*/  LDG.E.LTC128B.U16 R104, desc[UR36][R60.64+0x10] ;  /* 0x000010243c687981 */ /* 0x000164000c1e1520 */
.L_x_97:
[----:B------:R-:W-:Y:S05]  /*4070*/  BSYNC B1 ;  /* 0x0000000000017941 */ /* 0x000fea0003800000 */
.L_x_96:
[----:B-----5:R-:W-:Y:S01]  /*4080*/  HADD2.F32 R4, -RZ, R104.H0_H0 ;  /* 0x20000068ff047230 */ /* 0x020fe20000004100 */
[----:B------:R-:W-:Y:S01]  /*4090*/  ISETP.NE.AND P6, PT, R105, RZ, PT ;  /* 0x000000ff6900720c */ /* 0x000fe20003fc5270 */
[----:B------:R-:W-:Y:S03]  /*40a0*/  BSSY B1, `(.L_x_98) ;  /* 0x000000b000017945 */ /* 0x000fe60003800000 */
[----:B---3--:R-:W-:Y:S01]  /*40b0*/  FMUL R5, R4, R89 ;  /* 0x0000005904057220 */ /* 0x008fe20000400000 */
[----:B------:R-:W-:-:S03]  /*40c0*/  @P4 IMAD.MOV.U32 R4, RZ, RZ, R14 ;  /* 0x000000ffff044224 */ /* 0x000fc600078e000e */
[----:B------:R-:W-:-:S05]  /*40d0*/  FFMA R5, R28, R88, R5 ;  /* 0x000000581c057223 */ /* 0x000fca0000000005 */
[----:B------:R-:W-:-:S04]  /*40e0*/  F2FP.F16.F32.PACK_AB R5, RZ, R5 ;  /* 0x00000005ff05723e */ /* 0x000fc800000000ff */
[----:B------:R-:W-:Y:S01]  /*40f0*/  PRMT R6, R5, 0x7610, R6 ;  /* 0x0000761005067816 */ /* 0x000fe20000000006 */
[----:B------:R-:W-:-:S05]  /*4100*/  @P4 IMAD.MOV.U32 R5, RZ, RZ, R15 ;  /* 0x000000ffff054224 */ /* 0x000fca00078e000f */
[----:B------:R3:W-:Y:S01]  /*4110*/  @P4 STG.E.U16 desc[UR36][R4.64+0x10], R6 ;  /* 0x0000100604004986 */ /* 0x0007e2000c101524 */
[----:B------:R-:W-:-:S13]  /*4120*/  ISETP.GT.AND P4, PT, R3, 0x80, P6 ;  /* 0x000000800300780c */ /* 0x000fda0003784270 */
[----:B---3--:R-:W-:Y:S05]  /*4130*/  @!P4 BRA `(.L_x_99) ;  /* 0x000000000004c947 */ /* 0x008fea0003800000 */
[----:B------:R3:W5:Y:S02]  /*4140*/  LDG.E.LTC128B.U16 R104, desc[UR36][R60.64+0x12] ;  /* 0x000012243c687981 */ /* 0x000764000c1e1520 */
.L_x_99:
[----:B------:R-:W-:Y:S05]  /*4150*/  BSYNC B1 ;  /* 0x0000000000017941 */ /* 0x000fea0003800000 */
.L_x_98:
[----:B-----5:R-:W-:Y:S01]  /*4160*/  HADD2.F32 R4, -RZ, R104.H0_H0 ;  /* 0x20000068ff047230 */ /* 0x020fe20000004100 */
[----:B------:R-:W-:Y:S01]  /*4170*/  BSSY B1, `(.L_x_100) ;  /* 0x000000c000017945 */ /* 0x000fe20003800000 */
[----:B------:R-:W-:-:S03]  /*4180*/  @P4 IMAD.MOV.U32 R5, RZ, RZ, R15 ;  /* 0x000000ffff054224 */ /* 0x000fc600078e000f */
[----:B------:R-:W-:-:S04]  /*4190*/  FMUL R4, R4, R89 ;  /* 0x0000005904047220 */ /* 0x000fc80000400000 */
[----:B------:R-:W-:-:S05]  /*41a0*/  FFMA R4, R29, R88, R4 ;  /* 0x000000581d047223 */ /* 0x000fca0000000004 */
[----:B------:R-:W-:-:S04]  /*41b0*/  F2FP.F16.F32.PACK_AB R4, RZ, R4 ;  /* 0x00000004ff04723e */ /* 0x000fc800000000ff */
[----:B------:R-:W-:Y:S01]  /*41c0*/  PRMT R6, R4, 0x7610, R6 ;  /* 0x0000761004067816 */ /* 0x000fe20000000006 */
[----:B------:R-:W-:-:S05]  /*41d0*/  @P4 IMAD.MOV.U32 R4, RZ, RZ, R14 ;  /* 0x000000ffff044224 */ /* 0x000fca00078e000e */
[----:B------:R0:W-:Y:S01]  /*41e0*/  @P4 STG.E.U16 desc[UR36][R4.64+0x12], R6 ;  /* 0x0000120604004986 */ /* 0x0001e2000c101524 */
[----:B------:R-:W-:-:S04]  /*41f0*/  ISETP.NE.AND P4, PT, R108, RZ, PT ;  /* 0x000000ff6c00720c */ /* 0x000fc80003f85270 */
[----:B------:R-:W-:-:S13]  /*4200*/  ISETP.GT.AND P4, PT, R3, 0x88, P4 ;  /* 0x000000880300780c */ /* 0x000fda0002784270 */
[----:B0-----:R-:W-:Y:S05]  /*4210*/  @!P4 BRA `(.L_x_101) ;  /* 0x000000000004c947 */ /* 0x001fea0003800000 */
[----:B------:R0:W5:Y:S02]  /*4220*/  LDG.E.LTC128B.U16 R104, desc[UR36][R10.64+0x10] ;  /* 0x000010240a687981 */ /* 0x000164000c1e1520 */
.L_x_101:
[----:B------:R-:W-:Y:S05]  /*4230*/  BSYNC B1 ;  /* 0x0000000000017941 */ /* 0x000fea0003800000 */
.L_x_100:
        /* <DEDUP_REMOVED lines=9> */
.L_x_103:
[----:B------:R-:W-:Y:S05]  /*42d0*/  BSYNC B1 ;  /* 0x0000000000017941 */ /* 0x000fea0003800000 */
.L_x_102:
[----:B-----5:R-:W-:Y:S01]  /*42e0*/  HADD2.F32 R4, -RZ, R104.H0_H0 ;  /* 0x20000068ff047230 */ /* 0x020fe20000004100 */
[----:B------:R-:W-:Y:S01]  /*42f0*/  ISETP.NE.AND P6, PT, R106, RZ, PT ;  /* 0x000000ff6a00720c */ /* 0x000fe20003fc5270 */
        /* <DEDUP_REMOVED lines=8> */
[----:B------:R-:W-:-:S13]  /*4380*/  ISETP.GT.AND P4, PT, R3, 0x80, P6 ;  /* 0x000000800300780c */ /* 0x000fda0003784270 */
[----:B0-----:R-:W-:Y:S05]  /*4390*/  @!P4 BRA `(.L_x_105) ;  /* 0x000000000004c947 */ /* 0x001fea0003800000 */
[----:B------:R0:W5:Y:S02]  /*43a0*/  LDG.E.LTC128B.U16 R104, desc[UR36][R60.64+0x20] ;  /* 0x000020243c687981 */ /* 0x000164000c1e1520 */
.L_x_105:
[----:B------:R-:W-:Y:S05]  /*43b0*/  BSYNC B1 ;  /* 0x0000000000017941 */ /* 0x000fea0003800000 */
.L_x_104:
[----:B-----5:R-:W-:Y:S01]  /*43c0*/  HADD2.F32 R4, -RZ, R104.H0_H0 ;  /* 0x20000068ff047230 */ /* 0x020fe20000004100 */
[----:B------:R-:W-:Y:S01]  /*43d0*/  ISETP.NE.AND P6, PT, R23, RZ, PT ;  /* 0x000000ff1700720c */ /* 0x000fe20003fc5270 */
[----:B------:R-:W-:Y:S03]  /*43e0*/  BSSY B1, `(.L_x_106) ;  /* 0x000000b000017945 */ /* 0x000fe60003800000 */
[----:B------:R-:W-:Y:S01]  /*43f0*/  FMUL R5, R4, R89 ;  /* 0x0000005904057220 */ /* 0x000fe20000400000 */
[----:B------:R-:W-:-:S03]  /*4400*/  @P4 IMAD.MOV.U32 R4, RZ, RZ, R14 ;  /* 0x000000ffff044224 */ /* 0x000fc600078e000e */
        /* <DEDUP_REMOVED lines=8> */
.L_x_107:
[----:B------:R-:W-:Y:S05]  /*4490*/  BSYNC B1 ;  /* 0x0000000000017941 */ /* 0x000fea0003800000 */
.L_x_106:
        /* <DEDUP_REMOVED lines=13> */
.L_x_109:
[----:B------:R-:W-:Y:S05]  /*4570*/  BSYNC B1 ;  /* 0x0000000000017941 */ /* 0x000fea0003800000 */
.L_x_108:
[----:B-----5:R-:W-:Y:S01]  /*4580*/  HADD2.F32 R4, -RZ, R104.H0_H0 ;  /* 0x20000068ff047230 */ /* 0x020fe20000004100 */
[----:B------:R-:W-:Y:S04]  /*4590*/  BSSY B1, `(.L_x_110) ;  /* 0x000000b000017945 */ /* 0x000fe80003800000 */
        /* <DEDUP_REMOVED lines=10> */
.L_x_111:
[----:B------:R-:W-:Y:S05]  /*4640*/  BSYNC B1 ;  /* 0x0000000000017941 */ /* 0x000fea0003800000 */
.L_x_110:
        /* <DEDUP_REMOVED lines=13> */
.L_x_113:
[----:B------:R-:W-:Y:S05]  /*4720*/  BSYNC B1 ;  /* 0x0000000000017941 */ /* 0x000fea0003800000 */
.L_x_112:
        /* <DEDUP_REMOVED lines=13> */
.L_x_115:
[----:B------:R-:W-:Y:S05]  /*4800*/  BSYNC B1 ;  /* 0x0000000000017941 */ /* 0x000fea0003800000 */
.L_x_114:
        /* <DEDUP_REMOVED lines=13> */
.L_x_117:
[----:B------:R-:W-:Y:S05]  /*48e0*/  BSYNC B1 ;  /* 0x0000000000017941 */ /* 0x000fea0003800000 */
.L_x_116:
        /* <DEDUP_REMOVED lines=12> */
.L_x_119:
[----:B------:R-:W-:Y:S05]  /*49b0*/  BSYNC B1 ;  /* 0x0000000000017941 */ /* 0x000fea0003800000 */
.L_x_118:
        /* <DEDUP_REMOVED lines=13> */
.L_x_121:
[----:B------:R-:W-:Y:S05]  /*4a90*/  BSYNC B1 ;  /* 0x0000000000017941 */ /* 0x000fea0003800000 */
.L_x_120:
        /* <DEDUP_REMOVED lines=13> */
.L_x_123:
[----:B------:R-:W-:Y:S05]  /*4b70*/  BSYNC B1 ;  /* 0x0000000000017941 */ /* 0x000fea0003800000 */
.L_x_122:
        /* <DEDUP_REMOVED lines=13> */
.L_x_125:
[----:B------:R-:W-:Y:S05]  /*4c50*/  BSYNC B1 ;  /* 0x0000000000017941 */ /* 0x000fea0003800000 */
.L_x_124:
        /* <DEDUP_REMOVED lines=12> */
.L_x_127:
[----:B------:R-:W-:Y:S05]  /*4d20*/  BSYNC B1 ;  /* 0x0000000000017941 */ /* 0x000fea0003800000 */
.L_x_126:
        /* <DEDUP_REMOVED lines=13> */
.L_x_129:
[----:B------:R-:W-:Y:S05]  /*4e00*/  BSYNC B1 ;  /* 0x0000000000017941 */ /* 0x000fea0003800000 */
.L_x_128:
        /* <DEDUP_REMOVED lines=12> */
.L_x_131:
[----:B------:R-:W-:Y:S05]  /*4ed0*/  BSYNC B1 ;  /* 0x0000000000017941 */ /* 0x000fea0003800000 */
.L_x_130:
        /* <DEDUP_REMOVED lines=12> */
.L_x_133:
[----:B------:R-:W-:Y:S05]  /*4fa0*/  BSYNC B1 ;  /* 0x0000000000017941 */ /* 0x000fea0003800000 */
.L_x_132:
[----:B-----5:R-:W-:Y:S01]  /*4fb0*/  HADD2.F32 R4, -RZ, R104.H0_H0 ;  /* 0x20000068ff047230 */ /* 0x020fe20000004100 */
[----:B------:R-:W-:Y:S01]  /*4fc0*/  ISETP.GT.AND P5, PT, R3, 0x88, P5 ;  /* 0x000000880300780c */ /* 0x000fe20002fa4270 */
        /* <DEDUP_REMOVED lines=8> */
[----:B------:R-:W-:Y:S05]  /*5050*/  @!P5 BRA `(.L_x_135) ;  /* 0x000000000004d947 */ /* 0x000fea0003800000 */
[----:B------:R0:W5:Y:S02]  /*5060*/  LDG.E.LTC128B.U16 R104, desc[UR36][R10.64+0x52] ;  /* 0x000052240a687981 */ /* 0x000164000c1e1520 */
.L_x_135:
[----:B------:R-:W-:Y:S05]  /*5070*/  BSYNC B1 ;  /* 0x0000000000017941 */ /* 0x000fea0003800000 */
.L_x_134:
[----:B0----5:R-:W-:Y:S01]  /*5080*/  HADD2.F32 R4, -RZ, R104.H0_H0 ;  /* 0x20000068ff047230 */ /* 0x021fe20000004100 */
        /* <DEDUP_REMOVED lines=11> */
.L_x_137:
[----:B------:R-:W-:Y:S05]  /*5140*/  BSYNC B1 ;  /* 0x0000000000017941 */ /* 0x000fea0003800000 */
.L_x_136:
[----:B0----5:R-:W-:Y:S01]  /*5150*/  HADD2.F32 R4, -RZ, R104.H0_H0 ;  /* 0x20000068ff047230 */ /* 0x021fe20000004100 */
        /* <DEDUP_REMOVED lines=11> */
.L_x_139:
[----:B------:R-:W-:Y:S05]  /*5210*/  BSYNC B1 ;  /* 0x0000000000017941 */ /* 0x000fea0003800000 */
.L_x_138:
        /* <DEDUP_REMOVED lines=12> */
.L_x_141:
[----:B------:R-:W-:Y:S05]  /*52e0*/  BSYNC B1 ;  /* 0x0000000000017941 */ /* 0x000fea0003800000 */
.L_x_140:
[----:B0----5:R-:W-:Y:S01]  /*52f0*/  HADD2.F32 R4, -RZ, R104.H0_H0 ;  /* 0x20000068ff047230 */ /* 0x021fe20000004100 */
[----:B------:R-:W-:Y:S01]  /*5300*/  ISETP.GT.AND P2, PT, R3, 0x88, P2 ;  /* 0x000000880300780c */ /* 0x000fe20001744270 */
[----:B------:R-:W-:Y:S03]  /*5310*/  BSSY B1, `(.L_x_142) ;  /* 0x000000a000017945 */ /* 0x000fe60003800000 */
[----:B------:R-:W-:Y:S01]  /*5320*/  FMUL R5, R4, R89 ;  /* 0x0000005904057220 */ /* 0x000fe20000400000 */
[----:B------:R-:W-:-:S03]  /*5330*/  @P3 MOV R4, R12 ;  /* 0x0000000c00043202 */ /* 0x000fc60000000f00 */
[----:B------:R-:W-:-:S05]  /*5340*/  FFMA R5, R50, R88, R5 ;  /* 0x0000005832057223 */ /* 0x000fca0000000005 */
[----:B------:R-:W-:-:S04]  /*5350*/  F2FP.F16.F32.PACK_AB R5, RZ, R5 ;  /* 0x00000005ff05723e */ /* 0x000fc800000000ff */
[----:B------:R-:W-:Y:S01]  /*5360*/  PRMT R6, R5, 0x7610, R6 ;  /* 0x0000761005067816 */ /* 0x000fe20000000006 */
[----:B------:R-:W-:-:S05]  /*5370*/  @P3 IMAD.MOV.U32 R5, RZ, RZ, R13 ;  /* 0x000000ffff053224 */ /* 0x000fca00078e000d */
[----:B------:R0:W-:Y:S01]  /*5380*/  @P3 STG.E.U16 desc[UR36][R4.64+0x60], R6 ;  /* 0x0000600604003986 */ /* 0x0001e2000c101524 */
[----:B------:R-:W-:Y:S05]  /*5390*/  @!P2 BRA `(.L_x_143) ;  /* 0x000000000004a947 */ /* 0x000fea0003800000 */
[----:B------:R0:W5:Y:S02]  /*53a0*/  LDG.E.LTC128B.U16 R104, desc[UR36][R10.64+0x62] ;  /* 0x000062240a687981 */ /* 0x000164000c1e1520 */
.L_x_143:
[----:B------:R-:W-:Y:S05]  /*53b0*/  BSYNC B1 ;  /* 0x0000000000017941 */ /* 0x000fea0003800000 */
.L_x_142:
        /* <DEDUP_REMOVED lines=12> */
.L_x_145:
[----:B------:R-:W-:Y:S05]  /*5480*/  BSYNC B1 ;  /* 0x0000000000017941 */ /* 0x000fea0003800000 */
.L_x_144:
        /* <DEDUP_REMOVED lines=12> */
.L_x_147:
[----:B------:R-:W-:Y:S05]  /*5550*/  BSYNC B1 ;  /* 0x0000000000017941 */ /* 0x000fea0003800000 */
.L_x_146:
        /* <DEDUP_REMOVED lines=9> */
.L_x_149:
[----:B------:R-:W-:Y:S05]  /*55f0*/  BSYNC B1 ;  /* 0x0000000000017941 */ /* 0x000fea0003800000 */
.L_x_148:
        /* <DEDUP_REMOVED lines=12> */
.L_x_151:
[----:B------:R-:W-:Y:S05]  /*56c0*/  BSYNC B1 ;  /* 0x0000000000017941 */ /* 0x000fea0003800000 */
.L_x_150:
[----:B------:R-:W-:Y:S05]  /*56d0*/  @!P0 BRA `(.L_x_152) ;  /* 0x0000001400f08947 */ /* 0x000fea0003800000 */
[----:B-----5:R-:W-:-:S05]  /*56e0*/  HADD2.F32 R104, -RZ, R104.H0_H0 ;  /* 0x20000068ff687230 */ /* 0x020fca0000004100 */
[----:B------:R-:W-:-:S04]  /*56f0*/  FMUL R104, R104, R89 ;  /* 0x0000005968687220 */ /* 0x000fc80000400000 */
[----:B------:R-:W-:-:S05]  /*5700*/  FFMA R104, R55, R88, R104 ;  /* 0x0000005837687223 */ /* 0x000fca0000000068 */
[----:B------:R-:W-:-:S05]  /*5710*/  F2FP.F16.F32.PACK_AB R104, RZ, R104 ;  /* 0x00000068ff68723e */ /* 0x000fca00000000ff */
[----:B------:R0:W-:Y:S01]  /*5720*/  STG.E.U16 desc[UR36][R12.64+0x72], R104 ;  /* 0x000072680c007986 */ /* 0x0001e2000c101524 */
[----:B------:R-:W-:Y:S05]  /*5730*/  BRA `(.L_x_152) ;  /* 0x0000001400d87947 */ /* 0x000fea0003800000 */
.L_x_29:
[----:B------:R-:W-:Y:S01]  /*5740*/  ULDC.64 UR4, c[0x0][0x5c0] ;  /* 0x0001700000047ab9 */ /* 0x000fe20000000a00 */
[----:B------:R-:W-:Y:S01]  /*5750*/  ISETP.GT.AND P3, PT, R4, 0x1, PT ;  /* 0x000000010400780c */ /* 0x000fe20003f64270 */
[-C--:B------:R-:W-:Y:S01]  /*5760*/  FMUL R56, R56, R88.reuse ;  /* 0x0000005838387220 */ /* 0x080fe20000400000 */
[----:B------:R-:W-:Y:S01]  /*5770*/  LEA R14, P1, R104, UR4, 0x1 ;  /* 0x00000004680e7c11 */ /* 0x000fe2000f8208ff */
[-C--:B------:R-:W-:Y:S01]  /*5780*/  FMUL R57, R57, R88.reuse ;  /* 0x0000005839397220 */ /* 0x080fe20000400000 */
[----:B------:R-:W-:Y:S01]  /*5790*/  IMAD.SHL.U32 R7, R12, 0x10, RZ ;  /* 0x000000100c077824 */ /* 0x000fe200078e00ff */
[----:B------:R-:W-:Y:S01]  /*57a0*/  ISETP.GT.AND P2, PT, R3, 0x8, P6 ;  /* 0x000000080300780c */ /* 0x000fe20003744270 */
[-C--:B------:R-:W-:Y:S01]  /*57b0*/  FMUL R58, R58, R88.reuse ;  /* 0x000000583a3a7220 */ /* 0x080fe20000400000 */
[----:B------:R-:W-:Y:S01]  /*57c0*/  LEA.HI.X R15, R104, UR5, R93, 0x1, P1 ;  /* 0x00000005680f7c11 */ /* 0x000fe200088f0c5d */
[-C--:B------:R-:W-:Y:S01]  /*57d0*/  FMUL R59, R59, R88.reuse ;  /* 0x000000583b3b7220 */ /* 0x080fe20000400000 */
[----:B------:R-:W-:Y:S01]  /*57e0*/  ISETP.GT.AND P1, PT, R3, RZ, P3 ;  /* 0x000000ff0300720c */ /* 0x000fe20001f24270 */
[----:B------:R-:W-:Y:S01]  /*57f0*/  FMUL R60, R60, R88 ;  /* 0x000000583c3c7220 */ /* 0x000fe20000400000 */
[----:B------:R-:W-:Y:S01]  /*5800*/  F2FP.F16.F32.PACK_AB R56, RZ, R56 ;  /* 0x00000038ff38723e */ /* 0x000fe200000000ff */
[-C--:B------:R-:W-:Y:S01]  /*5810*/  FMUL R61, R61, R88.reuse ;  /* 0x000000583d3d7220 */ /* 0x080fe20000400000 */
[----:B------:R-:W-:Y:S01]  /*5820*/  F2FP.F16.F32.PACK_AB R57, RZ, R57 ;  /* 0x00000039ff39723e */ /* 0x000fe200000000ff */
[----:B------:R-:W-:Y:S01]  /*5830*/  FMUL R63, R63, R88 ;  /* 0x000000583f3f7220 */ /* 0x000fe20000400000 */
[C---:B------:R-:W-:Y:S01]  /*5840*/  SHF.L.U64.HI R5, R12.reuse, 0x4, R13 ;  /* 0x000000040c057819 */ /* 0x040fe2000001020d */
[----:B------:R-:W-:Y:S01]  /*5850*/  @P0 STG.E.U16 desc[UR36][R14.64], R56 ;  /* 0x000000380e000986 */ /* 0x000fe2000c101524 */
[----:B------:R-:W-:Y:S01]  /*5860*/  PRMT R9, R57, 0x7610, R9 ;  /* 0x0000761039097816 */ /* 0x000fe20000000009 */
[----:B------:R-:W-:Y:S01]  /*5870*/  IMAD.SHL.U32 R57, R12, 0x100, RZ ;  /* 0x000001000c397824 */ /* 0x000fe200078e00ff */
[----:B------:R-:W-:Y:S01]  /*5880*/  IADD3 R8, P0, R7, R14, RZ ;  /* 0x0000000e07087210 */ /* 0x000fe20007f1e0ff */
[----:B------:R-:W-:Y:S01]  /*5890*/  FMUL R62, R62, R88 ;  /* 0x000000583e3e7220 */ /* 0x000fe20000400000 */
[----:B------:R-:W-:Y:S01]  /*58a0*/  F2FP.F16.F32.PACK_AB R58, RZ, R58 ;  /* 0x0000003aff3a723e */ /* 0x000fe200000000ff */
[--C-:B------:R-:W-:Y:S01]  /*58b0*/  @P1 IMAD.MOV.U32 R10, RZ, RZ, R14.reuse ;  /* 0x000000ffff0a1224 */ /* 0x100fe200078e000e */
[----:B------:R-:W-:Y:S01]  /*58c0*/  SHF.L.U64.HI R23, R12, 0x8, R13 ;  /* 0x000000080c177819 */ /* 0x000fe2000001020d */
[--C-:B------:R-:W-:Y:S01]  /*58d0*/  @P1 IMAD.MOV.U32 R11, RZ, RZ, R15.reuse ;  /* 0x000000ffff0b1224 */ /* 0x100fe200078e000f */
[----:B------:R-:W-:Y:S01]  /*58e0*/  ISETP.GT.AND P4, PT, R4, 0x8, PT ;  /* 0x000000080400780c */ /* 0x000fe20003f84270 */
[-C--:B------:R-:W-:Y:S01]  /*58f0*/  FMUL R64, R64, R88.reuse ;  /* 0x0000005840407220 */ /* 0x080fe20000400000 */
[----:B------:R-:W-:Y:S01]  /*5900*/  F2FP.F16.F32.PACK_AB R59, RZ, R59 ;  /* 0x0000003bff3b723e */ /* 0x000fe200000000ff */
[----:B------:R-:W-:Y:S01]  /*5910*/  FMUL R65, R65, R88 ;  /* 0x0000005841417220 */ /* 0x000fe20000400000 */
[----:B------:R0:W-:Y:S01]  /*5920*/  @P1 STG.E.U16 desc[UR36][R10.64+0x2], R9 ;  /* 0x000002090a001986 */ /* 0x0001e2000c101524 */
[----:B------:R-:W-:Y:S01]  /*5930*/  F2FP.F16.F32.PACK_AB R60, RZ, R60 ;  /* 0x0000003cff3c723e */ /* 0x000fe200000000ff */
[-C--:B------:R-:W-:Y:S01]  /*5940*/  FMUL R66, R66, R88.reuse ;  /* 0x0000005842427220 */ /* 0x080fe20000400000 */
[----:B------:R-:W-:Y:S01]  /*5950*/  F2FP.F16.F32.PACK_AB R61, RZ, R61 ;  /* 0x0000003dff3d723e */ /* 0x000fe200000000ff */
[-C--:B------:R-:W-:Y:S01]  /*5960*/  FMUL R67, R67, R88.reuse ;  /* 0x0000005843437220 */ /* 0x080fe20000400000 */
[----:B------:R-:W-:Y:S01]  /*5970*/  F2FP.F16.F32.PACK_AB R63, RZ, R63 ;  /* 0x0000003fff3f723e */ /* 0x000fe200000000ff */
[----:B------:R-:W-:Y:S01]  /*5980*/  FMUL R68, R68, R88 ;  /* 0x0000005844447220 */ /* 0x000fe20000400000 */
[----:B------:R-:W-:Y:S01]  /*5990*/  F2FP.F16.F32.PACK_AB R62, RZ, R62 ;  /* 0x0000003eff3e723e */ /* 0x000fe200000000ff */
[----:B------:R-:W-:Y:S01]  /*59a0*/  FMUL R69, R69, R88 ;  /* 0x0000005845457220 */ /* 0x000fe20000400000 */
[----:B------:R-:W-:Y:S01]  /*59b0*/  F2FP.F16.F32.PACK_AB R64, RZ, R64 ;  /* 0x00000040ff40723e */ /* 0x000fe200000000ff */
[-C--:B------:R-:W-:Y:S01]  /*59c0*/  FMUL R70, R70, R88.reuse ;  /* 0x0000005846467220 */ /* 0x080fe20000400000 */
[----:B------:R-:W-:Y:S01]  /*59d0*/  F2FP.F16.F32.PACK_AB R65, RZ, R65 ;  /* 0x00000041ff41723e */ /* 0x000fe200000000ff */
[----:B0-----:R-:W-:Y:S01]  /*59e0*/  IMAD.X R9, R5, 0x1, R15, P0 ;  /* 0x0000000105097824 */ /* 0x001fe200000e060f */
[----:B------:R-:W-:Y:S01]  /*59f0*/  ISETP.GT.AND P0, PT, R3, 0x8, P3 ;  /* 0x000000080300780c */ /* 0x000fe20001f04270 */
[-C--:B------:R-:W-:Y:S01]  /*5a00*/  FMUL R71, R71, R88.reuse ;  /* 0x0000005847477220 */ /* 0x080fe20000400000 */
[----:B------:R-:W-:Y:S01]  /*5a10*/  ISETP.GT.AND P3, PT, R4, 0x9, PT ;  /* 0x000000090400780c */ /* 0x000fe20003f64270 */
[----:B------:R-:W-:Y:S01]  /*5a20*/  FMUL R72, R72, R88 ;  /* 0x0000005848487220 */ /* 0x000fe20000400000 */
[----:B------:R-:W-:Y:S01]  /*5a30*/  @P2 STG.E.U16 desc[UR36][R8.64], R58 ;  /* 0x0000003a08002986 */ /* 0x000fe2000c101524 */
[----:B------:R-:W-:Y:S01]  /*5a40*/  IADD3 R6, P1, P2, R57, R14, R7 ;  /* 0x0000000e39067210 */ /* 0x000fe20007a3e007 */
[----:B------:R-:W-:Y:S01]  /*5a50*/  FMUL R73, R73, R88 ;  /* 0x0000005849497220 */ /* 0x000fe20000400000 */
[----:B------:R-:W-:Y:S01]  /*5a60*/  F2FP.F16.F32.PACK_AB R66, RZ, R66 ;  /* 0x00000042ff42723e */ /* 0x000fe200000000ff */
[-C--:B------:R-:W-:Y:S01]  /*5a70*/  FMUL R74, R74, R88.reuse ;  /* 0x000000584a4a7220 */ /* 0x080fe20000400000 */
[----:B------:R-:W-:Y:S01]  /*5a80*/  IADD3.X R7, R23, R15, R5, P1, P2 ;  /* 0x0000000f17077210 */ /* 0x000fe20000fe4405 */
[-C--:B------:R-:W-:Y:S01]  /*5a90*/  FMUL R75, R75, R88.reuse ;  /* 0x000000584b4b7220 */ /* 0x080fe20000400000 */
[C---:B------:R-:W-:Y:S01]  /*5aa0*/  ISETP.GT.AND P1, PT, R3.reuse, RZ, P4 ;  /* 0x000000ff0300720c */ /* 0x040fe20002724270 */
[-C--:B------:R-:W-:Y:S01]  /*5ab0*/  FMUL R76, R76, R88.reuse ;  /* 0x000000584c4c7220 */ /* 0x080fe20000400000 */
[----:B------:R-:W-:Y:S01]  /*5ac0*/  @P0 STG.E.U16 desc[UR36][R8.64+0x2], R59 ;  /* 0x0000023b08000986 */ /* 0x000fe2000c101524 */
[----:B------:R-:W-:Y:S01]  /*5ad0*/  ISETP.GT.AND P0, PT, R3, RZ, P3 ;  /* 0x000000ff0300720c */ /* 0x000fe20001f04270 */
[-C--:B------:R-:W-:Y:S01]  /*5ae0*/  FMUL R77, R77, R88.reuse ;  /* 0x000000584d4d7220 */ /* 0x080fe20000400000 */
[----:B------:R-:W-:Y:S01]  /*5af0*/  ISETP.GT.AND P2, PT, R4, 0x11, PT ;  /* 0x000000110400780c */ /* 0x000fe20003f44270 */
[-C--:B------:R-:W-:Y:S01]  /*5b00*/  FMUL R78, R78, R88.reuse ;  /* 0x000000584e4e7220 */ /* 0x080fe20000400000 */
[----:B------:R-:W-:Y:S01]  /*5b10*/  F2FP.F16.F32.PACK_AB R67, RZ, R67 ;  /* 0x00000043ff43723e */ /* 0x000fe200000000ff */
[----:B------:R-:W-:Y:S01]  /*5b20*/  FMUL R79, R79, R88 ;  /* 0x000000584f4f7220 */ /* 0x000fe20000400000 */
[----:B------:R-:W-:Y:S01]  /*5b30*/  F2FP.F16.F32.PACK_AB R68, RZ, R68 ;  /* 0x00000044ff44723e */ /* 0x000fe200000000ff */
[-C--:B------:R-:W-:Y:S01]  /*5b40*/  FMUL R80, R80, R88.reuse ;  /* 0x0000005850507220 */ /* 0x080fe20000400000 */
[----:B------:R-:W-:Y:S01]  /*5b50*/  F2FP.F16.F32.PACK_AB R69, RZ, R69 ;  /* 0x00000045ff45723e */ /* 0x000fe200000000ff */
[----:B------:R-:W-:Y:S01]  /*5b60*/  FMUL R81, R81, R88 ;  /* 0x0000005851517220 */ /* 0x000fe20000400000 */
[--C-:B------:R-:W-:Y:S01]  /*5b70*/  @P1 IMAD.MOV.U32 R10, RZ, RZ, R14.reuse ;  /* 0x000000ffff0a1224 */ /* 0x100fe200078e000e */
[----:B------:R-:W-:Y:S01]  /*5b80*/  F2FP.F16.F32.PACK_AB R70, RZ, R70 ;  /* 0x00000046ff46723e */ /* 0x000fe200000000ff */
[--C-:B------:R-:W-:Y:S01]  /*5b90*/  @P1 IMAD.MOV.U32 R11, RZ, RZ, R15.reuse ;  /* 0x000000ffff0b1224 */ /* 0x100fe200078e000f */
[----:B------:R-:W-:Y:S01]  /*5ba0*/  F2FP.F16.F32.PACK_AB R71, RZ, R71 ;  /* 0x00000047ff47723e */ /* 0x000fe200000000ff */
[----:B------:R-:W-:Y:S01]  /*5bb0*/  FMUL R82, R82, R88 ;  /* 0x0000005852527220 */ /* 0x000fe20000400000 */
[----:B------:R-:W-:Y:S01]  /*5bc0*/  F2FP.F16.F32.PACK_AB R72, RZ, R72 ;  /* 0x00000048ff48723e */ /* 0x000fe200000000ff */
[-C--:B------:R-:W-:Y:S01]  /*5bd0*/  FMUL R83, R83, R88.reuse ;  /* 0x0000005853537220 */ /* 0x080fe20000400000 */
[----:B------:R0:W-:Y:S01]  /*5be0*/  @P1 STG.E.U16 desc[UR36][R10.64+0x10], R60 ;  /* 0x0000103c0a001986 */ /* 0x0001e2000c101524 */
[----:B------:R-:W-:Y:S01]  /*5bf0*/  ISETP.GT.AND P1, PT, R3, 0x8, P4 ;  /* 0x000000080300780c */ /* 0x000fe20002724270 */
[-C--:B------:R-:W-:Y:S01]  /*5c00*/  FMUL R84, R84, R88.reuse ;  /* 0x0000005854547220 */ /* 0x080fe20000400000 */
[----:B------:R-:W-:Y:S01]  /*5c10*/  F2FP.F16.F32.PACK_AB R73, RZ, R73 ;  /* 0x00000049ff49723e */ /* 0x000fe200000000ff */
[----:B------:R-:W-:Y:S01]  /*5c20*/  FMUL R85, R85, R88 ;  /* 0x0000005855557220 */ /* 0x000fe20000400000 */
[----:B------:R-:W-:Y:S01]  /*5c30*/  F2FP.F16.F32.PACK_AB R74, RZ, R74 ;  /* 0x0000004aff4a723e */ /* 0x000fe200000000ff */
[-C--:B------:R-:W-:Y:S01]  /*5c40*/  FMUL R86, R86, R88.reuse ;  /* 0x0000005856567220 */ /* 0x080fe20000400000 */
[----:B------:R-:W-:Y:S01]  /*5c50*/  F2FP.F16.F32.PACK_AB R75, RZ, R75 ;  /* 0x0000004bff4b723e */ /* 0x000fe200000000ff */
[-C--:B------:R-:W-:Y:S01]  /*5c60*/  FMUL R87, R87, R88.reuse ;  /* 0x0000005857577220 */ /* 0x080fe20000400000 */
[----:B------:R-:W-:Y:S01]  /*5c70*/  ISETP.GT.AND P5, PT, R4, 0x28, PT ;  /* 0x000000280400780c */ /* 0x000fe20003fa4270 */
[----:B------:R-:W-:Y:S01]  /*5c80*/  FMUL R24, R24, R88 ;  /* 0x0000005818187220 */ /* 0x000fe20000400000 */
[----:B------:R-:W-:Y:S01]  /*5c90*/  F2FP.F16.F32.PACK_AB R76, RZ, R76 ;  /* 0x0000004cff4c723e */ /* 0x000fe200000000ff */
[--C-:B0-----:R-:W-:Y:S01]  /*5ca0*/  @P0 IMAD.MOV.U32 R10, RZ, RZ, R14.reuse ;  /* 0x000000ffff0a0224 */ /* 0x101fe200078e000e */
[----:B------:R-:W-:Y:S01]  /*5cb0*/  ISETP.GT.AND P4, PT, R4, 0x29, PT ;  /* 0x000000290400780c */ /* 0x000fe20003f84270 */
        /* <DEDUP_REMOVED lines=8> */
[C---:B------:R-:W-:Y:S01]  /*5d40*/  ISETP.GT.AND P3, PT, R4.reuse, 0x10, PT ;  /* 0x000000100400780c */ /* 0x040fe20003f64270 */
[----:B------:R-:W-:Y:S01]  /*5d50*/  @P1 STG.E.U16 desc[UR36][R8.64+0x10], R62 ;  /* 0x0000103e08001986 */ /* 0x000fe2000c101524 */
        /* <DEDUP_REMOVED lines=8> */
[----:B------:R-:W-:Y:S01]  /*5de0*/  F2FP.F16.F32.PACK_AB R82, RZ, R82 ;  /* 0x00000052ff52723e */ /* 0x000fe200000000ff */
[----:B------:R-:W-:Y:S01]  /*5df0*/  @P0 STG.E.U16 desc[UR36][R8.64+0x12], R63 ;  /* 0x0000123f08000986 */ /* 0x000fe2000c101524 */
[----:B------:R-:W-:Y:S01]  /*5e00*/  ISETP.GT.AND P0, PT, R3, RZ, P3 ;  /* 0x000000ff0300720c */ /* 0x000fe20001f04270 */
[-C--:B------:R-:W-:Y:S01]  /*5e10*/  FMUL R32, R32, R88.reuse ;  /* 0x0000005820207220 */ /* 0x080fe20000400000 */
[----:B------:R-:W-:Y:S01]  /*5e20*/  F2FP.F16.F32.PACK_AB R83, RZ, R83 ;  /* 0x00000053ff53723e */ /* 0x000fe200000000ff */
[----:B------:R-:W-:Y:S01]  /*5e30*/  FMUL R33, R33, R88 ;  /* 0x0000005821217220 */ /* 0x000fe20000400000 */
[----:B------:R-:W-:Y:S01]  /*5e40*/  F2FP.F16.F32.PACK_AB R84, RZ, R84 ;  /* 0x00000054ff54723e */ /* 0x000fe200000000ff */
[-C--:B------:R-:W-:Y:S01]  /*5e50*/  FMUL R34, R34, R88.reuse ;  /* 0x0000005822227220 */ /* 0x080fe20000400000 */
[----:B------:R-:W-:Y:S01]  /*5e60*/  P2R R5, PR, RZ, 0x20 ;  /* 0x00000020ff057803 */ /* 0x000fe20000000000 */
[-C--:B------:R-:W-:Y:S01]  /*5e70*/  FMUL R35, R35, R88.reuse ;  /* 0x0000005823237220 */ /* 0x080fe20000400000 */
[----:B------:R-:W-:Y:S01]  /*5e80*/  F2FP.F16.F32.PACK_AB R85, RZ, R85 ;  /* 0x00000055ff55723e */ /* 0x000fe200000000ff */
[----:B------:R-:W-:Y:S01]  /*5e90*/  FMUL R36, R36, R88 ;  /* 0x0000005824247220 */ /* 0x000fe20000400000 */
[----:B------:R-:W-:Y:S01]  /*5ea0*/  F2FP.F16.F32.PACK_AB R86, RZ, R86 ;  /* 0x00000056ff56723e */ /* 0x000fe200000000ff */
[----:B------:R-:W-:Y:S01]  /*5eb0*/  FMUL R37, R37, R88 ;  /* 0x0000005825257220 */ /* 0x000fe20000400000 */
[----:B------:R-:W-:Y:S01]  /*5ec0*/  F2FP.F16.F32.PACK_AB R87, RZ, R87 ;  /* 0x00000057ff57723e */ /* 0x000fe200000000ff */
[--C-:B0-----:R-:W-:Y:S01]  /*5ed0*/  @P0 IMAD.MOV.U32 R10, RZ, RZ, R14.reuse ;  /* 0x000000ffff0a0224 */ /* 0x101fe200078e000e */
[----:B------:R-:W-:Y:S01]  /*5ee0*/  F2FP.F16.F32.PACK_AB R24, RZ, R24 ;  /* 0x00000018ff18723e */ /* 0x000fe200000000ff */
[--C-:B------:R-:W-:Y:S01]  /*5ef0*/  @P0 IMAD.MOV.U32 R11, RZ, RZ, R15.reuse ;  /* 0x000000ffff0b0224 */ /* 0x100fe200078e000f */
[----:B------:R-:W-:Y:S01]  /*5f00*/  F2FP.F16.F32.PACK_AB R25, RZ, R25 ;  /* 0x00000019ff19723e */ /* 0x000fe200000000ff */
[----:B------:R-:W-:Y:S01]  /*5f10*/  FMUL R38, R38, R88 ;  /* 0x0000005826267220 */ /* 0x000fe20000400000 */
[----:B------:R-:W-:Y:S01]  /*5f20*/  F2FP.F16.F32.PACK_AB R26, RZ, R26 ;  /* 0x0000001aff1a723e */ /* 0x000fe200000000ff */
[-C--:B------:R-:W-:Y:S01]  /*5f30*/  FMUL R39, R39, R88.reuse ;  /* 0x0000005827277220 */ /* 0x080fe20000400000 */
[----:B------:R0:W-:Y:S01]  /*5f40*/  @P0 STG.E.U16 desc[UR36][R10.64+0x20], R64 ;  /* 0x000020400a000986 */ /* 0x0001e2000c101524 */
[----:B------:R-:W-:Y:S01]  /*5f50*/  ISETP.GT.AND P0, PT, R3, RZ, P2 ;  /* 0x000000ff0300720c */ /* 0x000fe20001704270 */
        /* <DEDUP_REMOVED lines=12> */
[----:B0-----:R-:W-:Y:S01]  /*6020*/  @P0 IMAD.MOV.U32 R10, RZ, RZ, R14 ;  /* 0x000000ffff0a0224 */ /* 0x001fe200078e000e */
[----:B------:R-:W-:Y:S01]  /*6030*/  F2FP.F16.F32.PACK_AB R33, RZ, R33 ;  /* 0x00000021ff21723e */ /* 0x000fe200000000ff */
[----:B------:R-:W-:Y:S01]  /*6040*/  @P0 IMAD.MOV.U32 R11, RZ, RZ, R15 ;  /* 0x000000ffff0b0224 */ /* 0x000fe200078e000f */
[----:B------:R-:W-:Y:S01]  /*6050*/  F2FP.F16.F32.PACK_AB R34, RZ, R34 ;  /* 0x00000022ff22723e */ /* 0x000fe200000000ff */
[-C--:B------:R-:W-:Y:S01]  /*6060*/  FMUL R46, R46, R88.reuse ;  /* 0x000000582e2e7220 */ /* 0x080fe20000400000 */
[----:B------:R-:W-:Y:S01]  /*6070*/  F2FP.F16.F32.PACK_AB R35, RZ, R35 ;  /* 0x00000023ff23723e */ /* 0x000fe200000000ff */
[-C--:B------:R-:W-:Y:S01]  /*6080*/  FMUL R47, R47, R88.reuse ;  /* 0x000000582f2f7220 */ /* 0x080fe20000400000 */
[----:B------:R0:W-:Y:S01]  /*6090*/  @P0 STG.E.U16 desc[UR36][R10.64+0x22], R65 ;  /* 0x000022410a000986 */ /* 0x0001e2000c101524 */
[----:B------:R-:W-:Y:S01]  /*60a0*/  ISETP.GT.AND P0, PT, R3, 0x8, P3 ;  /* 0x000000080300780c */ /* 0x000fe20001f04270 */
[-C--:B------:R-:W-:Y:S01]  /*60b0*/  FMUL R48, R48, R88.reuse ;  /* 0x0000005830307220 */ /* 0x080fe20000400000 */
[----:B------:R-:W-:Y:S01]  /*60c0*/  ISETP.GT.AND P3, PT, R4, 0x30, PT ;  /* 0x000000300400780c */ /* 0x000fe20003f64270 */
        /* <DEDUP_REMOVED lines=11> */
[----:B------:R-:W-:Y:S01]  /*6180*/  ISETP.GT.AND P0, PT, R3, 0x8, P2 ;  /* 0x000000080300780c */ /* 0x000fe20001704270 */
[-C--:B------:R-:W-:Y:S01]  /*6190*/  FMUL R54, R54, R88.reuse ;  /* 0x0000005836367220 */ /* 0x080fe20000400000 */
[----:B------:R-:W-:Y:S01]  /*61a0*/  ISETP.GT.AND P2, PT, R4, 0x18, PT ;  /* 0x000000180400780c */ /* 0x000fe20003f44270 */
[----:B------:R-:W-:Y:S01]  /*61b0*/  FMUL R55, R55, R88 ;  /* 0x0000005837377220 */ /* 0x000fe20000400000 */
[----:B------:R-:W-:-:S02]  /*61c0*/  F2FP.F16.F32.PACK_AB R41, RZ, R41 ;  /* 0x00000029ff29723e */ /* 0x000fc400000000ff */
[----:B------:R-:W-:Y:S02]  /*61d0*/  F2FP.F16.F32.PACK_AB R42, RZ, R42 ;  /* 0x0000002aff2a723e */ /* 0x000fe400000000ff */
[----:B------:R-:W-:Y:S02]  /*61e0*/  F2FP.F16.F32.PACK_AB R43, RZ, R43 ;  /* 0x0000002bff2b723e */ /* 0x000fe400000000ff */
[----:B------:R-:W-:Y:S02]  /*61f0*/  F2FP.F16.F32.PACK_AB R44, RZ, R44 ;  /* 0x0000002cff2c723e */ /* 0x000fe400000000ff */
[----:B------:R-:W-:Y:S01]  /*6200*/  F2FP.F16.F32.PACK_AB R45, RZ, R45 ;  /* 0x0000002dff2d723e */ /* 0x000fe200000000ff */
[----:B------:R-:W-:Y:S01]  /*6210*/  @P0 STG.E.U16 desc[UR36][R8.64+0x22], R67 ;  /* 0x0000224308000986 */ /* 0x000fe2000c101524 */
[----:B------:R-:W-:Y:S02]  /*6220*/  ISETP.GT.AND P0, PT, R3, RZ, P2 ;  /* 0x000000ff0300720c */ /* 0x000fe40001704270 */
[----:B------:R-:W-:-:S02]  /*6230*/  F2FP.F16.F32.PACK_AB R46, RZ, R46 ;  /* 0x0000002eff2e723e */ /* 0x000fc400000000ff */
[----:B------:R-:W-:Y:S02]  /*6240*/  F2FP.F16.F32.PACK_AB R47, RZ, R47 ;  /* 0x0000002fff2f723e */ /* 0x000fe400000000ff */
[----:B------:R-:W-:Y:S02]  /*6250*/  F2FP.F16.F32.PACK_AB R48, RZ, R48 ;  /* 0x00000030ff30723e */ /* 0x000fe400000000ff */
[----:B------:R-:W-:Y:S02]  /*6260*/  F2FP.F16.F32.PACK_AB R49, RZ, R49 ;  /* 0x00000031ff31723e */ /* 0x000fe400000000ff */
[----:B------:R-:W-:Y:S02]  /*6270*/  F2FP.F16.F32.PACK_AB R50, RZ, R50 ;  /* 0x00000032ff32723e */ /* 0x000fe400000000ff */
[----:B------:R-:W-:Y:S01]  /*6280*/  F2FP.F16.F32.PACK_AB R51, RZ, R51 ;  /* 0x00000033ff33723e */ /* 0x000fe200000000ff */
[----:B0-----:R-:W-:Y:S01]  /*6290*/  @P0 IMAD.MOV.U32 R10, RZ, RZ, R14 ;  /* 0x000000ffff0a0224 */ /* 0x001fe200078e000e */
[----:B------:R-:W-:Y:S01]  /*62a0*/  F2FP.F16.F32.PACK_AB R52, RZ, R52 ;  /* 0x00000034ff34723e */ /* 0x000fe200000000ff */
[----:B------:R-:W-:Y:S01]  /*62b0*/  @P0 IMAD.MOV.U32 R11, RZ, RZ, R15 ;  /* 0x000000ffff0b0224 */ /* 0x000fe200078e000f */
[----:B------:R-:W-:-:S02]  /*62c0*/  F2FP.F16.F32.PACK_AB R53, RZ, R53 ;  /* 0x00000035ff35723e */ /* 0x000fc400000000ff */
[----:B------:R-:W-:Y:S02]  /*62d0*/  F2FP.F16.F32.PACK_AB R54, RZ, R54 ;  /* 0x00000036ff36723e */ /* 0x000fe400000000ff */
[----:B------:R0:W-:Y:S01]  /*62e0*/  @P0 STG.E.U16 desc[UR36][R10.64+0x30], R68 ;  /* 0x000030440a000986 */ /* 0x0001e2000c101524 */
[----:B------:R-:W-:Y:S02]  /*62f0*/  ISETP.GT.AND P0, PT, R3, RZ, P1 ;  /* 0x000000ff0300720c */ /* 0x000fe40000f04270 */
[----:B------:R-:W-:-:S11]  /*6300*/  F2FP.F16.F32.PACK_AB R55, RZ, R55 ;  /* 0x00000037ff37723e */ /* 0x000fd600000000ff */
[----:B0-----:R-:W-:Y:S02]  /*6310*/  @P0 IMAD.MOV.U32 R10, RZ, RZ, R14 ;  /* 0x000000ffff0a0224 */ /* 0x001fe400078e000e */
[----:B------:R-:W-:-:S05]  /*6320*/  @P0 IMAD.MOV.U32 R11, RZ, RZ, R15 ;  /* 0x000000ffff0b0224 */ /* 0x000fca00078e000f */
[----:B------:R0:W-:Y:S01]  /*6330*/  @P0 STG.E.U16 desc[UR36][R10.64+0x32], R69 ;  /* 0x000032450a000986 */ /* 0x0001e2000c101524 */
[----:B------:R-:W-:Y:S02]  /*6340*/  ISETP.GT.AND P0, PT, R3, 0x8, P2 ;  /* 0x000000080300780c */ /* 0x000fe40001704270 */
[----:B------:R-:W-:-:S11]  /*6350*/  ISETP.GT.AND P2, PT, R4, 0x20, PT ;  /* 0x000000200400780c */ /* 0x000fd60003f44270 */
[----:B------:R-:W-:Y:S01]  /*6360*/  @P0 STG.E.U16 desc[UR36][R8.64+0x30], R70 ;  /* 0x0000304608000986 */ /* 0x000fe2000c101524 */
[----:B------:R-:W-:Y:S02]  /*6370*/  ISETP.GT.AND P0, PT, R3, 0x8, P1 ;  /* 0x000000080300780c */ /* 0x000fe40000f04270 */
[----:B------:R-:W-:-:S11]  /*6380*/  ISETP.GT.AND P1, PT, R4, 0x21, PT ;  /* 0x000000210400780c */ /* 0x000fd60003f24270 */
[----:B------:R-:W-:Y:S01]  /*6390*/  @P0 STG.E.U16 desc[UR36][R8.64+0x32], R71 ;  /* 0x0000324708000986 */ /* 0x000fe2000c101524 */
[----:B------:R-:W-:-:S13]  /*63a0*/  ISETP.GT.AND P0, PT, R3, RZ, P2 ;  /* 0x000000ff0300720c */ /* 0x000fda0001704270 */
[----:B0-----:R-:W-:Y:S02]  /*63b0*/  @P0 IMAD.MOV.U32 R10, RZ, RZ, R14 ;  /* 0x000000ffff0a0224 */ /* 0x001fe400078e000e */
[----:B------:R-:W-:-:S05]  /*63c0*/  @P0 IMAD.MOV.U32 R11, RZ, RZ, R15 ;  /* 0x000000ffff0b0224 */ /* 0x000fca00078e000f */
[----:B------:R0:W-:Y:S01]  /*63d0*/  @P0 STG.E.U16 desc[UR36][R10.64+0x40], R72 ;  /* 0x000040480a000986 */ /* 0x0001e2000c101524 */
[----:B------:R-:W-:-:S13]  /*63e0*/  ISETP.GT.AND P0, PT, R3, RZ, P1 ;  /* 0x000000ff0300720c */ /* 0x000fda0000f04270 */
[----:B0-----:R-:W-:Y:S02]  /*63f0*/  @P0 IMAD.MOV.U32 R10, RZ, RZ, R14 ;  /* 0x000000ffff0a0224 */ /* 0x001fe400078e000e */
[----:B------:R-:W-:-:S05]  /*6400*/  @P0 IMAD.MOV.U32 R11, RZ, RZ, R15 ;  /* 0x000000ffff0b0224 */ /* 0x000fca00078e000f */
[----:B------:R0:W-:Y:S01]  /*6410*/  @P0 STG.E.U16 desc[UR36][R10.64+0x42], R73 ;  /* 0x000042490a000986 */ /* 0x0001e2000c101524 */
[----:B------:R-:W-:Y:S02]  /*6420*/  ISETP.GT.AND P0, PT, R3, 0x8, P2 ;  /* 0x000000080300780c */ /* 0x000fe40001704270 */
[----:B------:R-:W-:-:S11]  /*6430*/  ISETP.GT.AND P2, PT, R4, 0x38, PT ;  /* 0x000000380400780c */ /* 0x000fd60003f44270 */
[----:B------:R-:W-:Y:S01]  /*6440*/  @P0 STG.E.U16 desc[UR36][R8.64+0x40], R74 ;  /* 0x0000404a08000986 */ /* 0x000fe2000c101524 */
[----:B------:R-:W-:-:S13]  /*6450*/  ISETP.GT.AND P0, PT, R3, 0x8, P1 ;  /* 0x000000080300780c */ /* 0x000fda0000f04270 */
        /* <DEDUP_REMOVED lines=9> */
[----:B------:R-:W-:-:S13]  /*64f0*/  ISETP.GT.AND P0, PT, R3, 0x8, P5 ;  /* 0x000000080300780c */ /* 0x000fda0002f04270 */
[----:B------:R-:W-:Y:S01]  /*6500*/  @P0 STG.E.U16 desc[UR36][R8.64+0x50], R78 ;  /* 0x0000504e08000986 */ /* 0x000fe2000c101524 */
[----:B------:R-:W-:-:S13]  /*6510*/  ISETP.GT.AND P0, PT, R3, 0x8, P4 ;  /* 0x000000080300780c */ /* 0x000fda0002704270 */
[----:B------:R-:W-:Y:S01]  /*6520*/  @P0 STG.E.U16 desc[UR36][R8.64+0x52], R79 ;  /* 0x0000524f08000986 */ /* 0x000fe2000c101524 */
[----:B------:R-:W-:-:S13]  /*6530*/  ISETP.GT.AND P0, PT, R3, RZ, P3 ;  /* 0x000000ff0300720c */ /* 0x000fda0001f04270 */
[----:B0-----:R-:W-:Y:S02]  /*6540*/  @P0 IMAD.MOV.U32 R10, RZ, RZ, R14 ;  /* 0x000000ffff0a0224 */ /* 0x001fe400078e000e */
[----:B------:R-:W-:-:S05]  /*6550*/  @P0 IMAD.MOV.U32 R11, RZ, RZ, R15 ;  /* 0x000000ffff0b0224 */ /* 0x000fca00078e000f */
[----:B------:R0:W-:Y:S01]  /*6560*/  @P0 STG.E.U16 desc[UR36][R10.64+0x60], R80 ;  /* 0x000060500a000986 */ /* 0x0001e2000c101524 */
[----:B------:R-:W-:-:S04]  /*6570*/  ISETP.GT.AND P0, PT, R4, 0x31, PT ;  /* 0x000000310400780c */ /* 0x000fc80003f04270 */
        /* <DEDUP_REMOVED lines=8> */
[----:B------:R-:W-:-:S05]  /*6600*/  IADD3 R12, P1, R57, R8, RZ ;  /* 0x00000008390c7210 */ /* 0x000fca0007f3e0ff */
[----:B------:R-:W-:Y:S01]  /*6610*/  IMAD.X R13, R23, 0x1, R9, P1 ;  /* 0x00000001170d7824 */ /* 0x000fe200008e0609 */
[----:B------:R-:W-:-:S13]  /*6620*/  ISETP.GT.AND P1, PT, R3, RZ, P2 ;  /* 0x000000ff0300720c */ /* 0x000fda0001724270 */
[----:B------:R-:W-:Y:S01]  /*6630*/  @P1 STG.E.U16 desc[UR36][R14.64+0x70], R84 ;  /* 0x000070540e001986 */ /* 0x000fe2000c101524 */
[----:B------:R-:W-:-:S05]  /*6640*/  IADD3 R20, P1, R57, R8, RZ ;  /* 0x0000000839147210 */ /* 0x000fca0007f3e0ff */
[----:B------:R-:W-:Y:S01]  /*6650*/  IMAD.X R21, R23, 0x1, R9, P1 ;  /* 0x0000000117157824 */ /* 0x000fe200008e0609 */
[----:B0-----:R-:W-:-:S05]  /*6660*/  IADD3 R10, P1, R57, R14, RZ ;  /* 0x0000000e390a7210 */ /* 0x001fca0007f3e0ff */
[----:B------:R-:W-:Y:S01]  /*6670*/  IMAD.X R11, R23, 0x1, R15, P1 ;  /* 0x00000001170b7824 */ /* 0x000fe200008e060f */
[----:B------:R-:W-:-:S04]  /*6680*/  ISETP.GT.AND P1, PT, R4, 0x39, PT ;  /* 0x000000390400780c */ /* 0x000fc80003f24270 */
[----:B------:R-:W-:-:S13]  /*6690*/  ISETP.GT.AND P5, PT, R3, RZ, P1 ;  /* 0x000000ff0300720c */ /* 0x000fda0000fa4270 */
[----:B------:R-:W-:Y:S01]  /*66a0*/  @P5 STG.E.U16 desc[UR36][R14.64+0x72], R85 ;  /* 0x000072550e005986 */ /* 0x000fe2000c101524 */
[----:B------:R-:W-:-:S13]  /*66b0*/  ISETP.GT.AND P5, PT, R3, 0x8, P2 ;  /* 0x000000080300780c */ /* 0x000fda00017a4270 */
[----:B------:R-:W-:Y:S01]  /*66c0*/  @P5 STG.E.U16 desc[UR36][R8.64+0x70], R86 ;  /* 0x0000705608005986 */ /* 0x000fe2000c101524 */
[----:B------:R-:W-:-:S13]  /*66d0*/  ISETP.GT.AND P5, PT, R3, 0x8, P1 ;  /* 0x000000080300780c */ /* 0x000fda0000fa4270 */
[----:B------:R0:W-:Y:S01]  /*66e0*/  @P5 STG.E.U16 desc[UR36][R8.64+0x72], R87 ;  /* 0x0000725708005986 */ /* 0x0001e2000c101524 */
[C---:B------:R-:W-:Y:S02]  /*66f0*/  ISETP.GT.AND P5, PT, R3.reuse, 0x80, P6 ;  /* 0x000000800300780c */ /* 0x040fe400037a4270 */
[----:B------:R-:W-:-:S11]  /*6700*/  ISETP.GT.AND P6, PT, R3, 0x88, P6 ;  /* 0x000000880300780c */ /* 0x000fd600037c4270 */
[----:B------:R-:W-:Y:S01]  /*6710*/  @P5 STG.E.U16 desc[UR36][R10.64], R24 ;  /* 0x000000180a005986 */ /* 0x000fe2000c101524 */
[----:B------:R-:W-:-:S04]  /*6720*/  ISETP.GT.AND P5, PT, R4, 0x1, PT ;  /* 0x000000010400780c */ /* 0x000fc80003fa4270 */
[----:B------:R-:W-:-:S13]  /*6730*/  ISETP.GT.AND P5, PT, R3, 0x80, P5 ;  /* 0x000000800300780c */ /* 0x000fda0002fa4270 */
[----:B0-----:R-:W-:Y:S02]  /*6740*/  @P5 IMAD.MOV.U32 R8, RZ, RZ, R10 ;  /* 0x000000ffff085224 */ /* 0x001fe400078e000a */
[----:B------:R-:W-:-:S05]  /*6750*/  @P5 IMAD.MOV.U32 R9, RZ, RZ, R11 ;  /* 0x000000ffff095224 */ /* 0x000fca00078e000b */
[----:B------:R0:W-:Y:S01]  /*6760*/  @P5 STG.E.U16 desc[UR36][R8.64+0x2], R25 ;  /* 0x0000021908005986 */ /* 0x0001e2000c101524 */
[----:B------:R-:W-:-:S03]  /*6770*/  ISETP.NE.AND P5, PT, R5, RZ, PT ;  /* 0x000000ff0500720c */ /* 0x000fc60003fa5270 */
[----:B------:R-:W-:Y:S01]  /*6780*/  @P6 STG.E.U16 desc[UR36][R12.64], R26 ;  /* 0x0000001a0c006986 */ /* 0x000fe2000c101524 */
[----:B------:R-:W-:-:S04]  /*6790*/  ISETP.GT.AND P6, PT, R4, 0x1, PT ;  /* 0x000000010400780c */ /* 0x000fc80003fc4270 */
[----:B------:R-:W-:-:S13]  /*67a0*/  ISETP.GT.AND P6, PT, R3, 0x88, P6 ;  /* 0x000000880300780c */ /* 0x000fda00037c4270 */
[----:B------:R-:W-:Y:S01]  /*67b0*/  @P6 STG.E.U16 desc[UR36][R20.64+0x2], R27 ;  /* 0x0000021b14006986 */ /* 0x000fe2000c101524 */
[----:B------:R-:W-:-:S04]  /*67c0*/  ISETP.GT.AND P6, PT, R4, 0x8, PT ;  /* 0x000000080400780c */ /* 0x000fc80003fc4270 */
[----:B------:R-:W-:-:S13]  /*67d0*/  ISETP.GT.AND P6, PT, R3, 0x80, P6 ;  /* 0x000000800300780c */ /* 0x000fda00037c4270 */
[----:B0-----:R-:W-:Y:S02]  /*67e0*/  @P6 IMAD.MOV.U32 R8, RZ, RZ, R10 ;  /* 0x000000ffff086224 */ /* 0x001fe400078e000a */
[----:B------:R-:W-:-:S05]  /*67f0*/  @P6 IMAD.MOV.U32 R9, RZ, RZ, R11 ;  /* 0x000000ffff096224 */ /* 0x000fca00078e000b */
[----:B------:R0:W-:Y:S01]  /*6800*/  @P6 STG.E.U16 desc[UR36][R8.64+0x10], R28 ;  /* 0x0000101c08006986 */ /* 0x0001e2000c101524 */
[----:B------:R-:W-:-:S04]  /*6810*/  ISETP.GT.AND P6, PT, R4, 0x9, PT ;  /* 0x000000090400780c */ /* 0x000fc80003fc4270 */
[----:B------:R-:W-:-:S13]  /*6820*/  ISETP.GT.AND P6, PT, R3, 0x80, P6 ;  /* 0x000000800300780c */ /* 0x000fda00037c4270 */
[----:B0-----:R-:W-:Y:S01]  /*6830*/  @P6 IMAD.MOV.U32 R8, RZ, RZ, R10 ;  /* 0x000000ffff086224 */ /* 0x001fe200078e000a */
[----:B------:R-:W-:-:S05]  /*6840*/  @P6 MOV R9, R11 ;  /* 0x0000000b00096202 */ /* 0x000fca0000000f00 */
[----:B------:R0:W-:Y:S01]  /*6850*/  @P6 STG.E.U16 desc[UR36][R8.64+0x12], R29 ;  /* 0x0000121d08006986 */ /* 0x0001e2000c101524 */
[----:B------:R-:W-:-:S04]  /*6860*/  ISETP.GT.AND P6, PT, R4, 0x8, PT ;  /* 0x000000080400780c */ /* 0x000fc80003fc4270 */
[----:B------:R-:W-:-:S13]  /*6870*/  ISETP.GT.AND P6, PT, R3, 0x88, P6 ;  /* 0x000000880300780c */ /* 0x000fda00037c4270 */
        /* <DEDUP_REMOVED lines=11> */
[----:B0-----:R-:W-:Y:S02]  /*6930*/  @P6 IMAD.MOV.U32 R8, RZ, RZ, R10 ;  /* 0x000000ffff086224 */ /* 0x001fe400078e000a */
[----:B------:R-:W-:-:S05]  /*6940*/  @P6 IMAD.MOV.U32 R9, RZ, RZ, R11 ;  /* 0x000000ffff096224 */ /* 0x000fca00078e000b */
        /* <DEDUP_REMOVED lines=32> */
[----:B------:R-:W-:Y:S01]  /*6b50*/  @P6 STG.E.U16 desc[UR36][R8.64+0x42], R41 ;  /* 0x0000422908006986 */ /* 0x000fe2000c101524 */
[----:B------:R-:W-:-:S04]  /*6b60*/  ISETP.GT.AND P6, PT, R4, 0x20, PT ;  /* 0x000000200400780c */ /* 0x000fc80003fc4270 */
[----:B------:R-:W-:-:S13]  /*6b70*/  ISETP.GT.AND P6, PT, R3, 0x88, P6 ;  /* 0x000000880300780c */ /* 0x000fda00037c4270 */
[----:B------:R-:W-:Y:S01]  /*6b80*/  @P6 STG.E.U16 desc[UR36][R6.64+0x40], R42 ;  /* 0x0000402a06006986 */ /* 0x000fe2000c101524 */
[----:B------:R-:W-:-:S04]  /*6b90*/  ISETP.GT.AND P6, PT, R4, 0x21, PT ;  /* 0x000000210400780c */ /* 0x000fc80003fc4270 */
[----:B------:R-:W-:-:S13]  /*6ba0*/  ISETP.GT.AND P6, PT, R3, 0x88, P6 ;  /* 0x000000880300780c */ /* 0x000fda00037c4270 */
[----:B------:R-:W-:Y:S02]  /*6bb0*/  @P6 IMAD.MOV.U32 R4, RZ, RZ, R6 ;  /* 0x000000ffff046224 */ /* 0x000fe400078e0006 */
[----:B------:R-:W-:-:S05]  /*6bc0*/  @P6 IMAD.MOV.U32 R5, RZ, RZ, R7 ;  /* 0x000000ffff056224 */ /* 0x000fca00078e0007 */
[----:B------:R0:W-:Y:S01]  /*6bd0*/  @P6 STG.E.U16 desc[UR36][R4.64+0x42], R43 ;  /* 0x0000422b04006986 */ /* 0x0001e2000c101524 */
[C---:B------:R-:W-:Y:S02]  /*6be0*/  ISETP.GT.AND P6, PT, R3.reuse, 0x80, P5 ;  /* 0x000000800300780c */ /* 0x040fe40002fc4270 */
[----:B------:R-:W-:-:S11]  /*6bf0*/  ISETP.GT.AND P5, PT, R3, 0x88, P5 ;  /* 0x000000880300780c */ /* 0x000fd60002fa4270 */
[----:B0-----:R-:W-:Y:S02]  /*6c00*/  @P6 IMAD.MOV.U32 R4, RZ, RZ, R10 ;  /* 0x000000ffff046224 */ /* 0x001fe400078e000a */
[----:B------:R-:W-:-:S05]  /*6c10*/  @P6 IMAD.MOV.U32 R5, RZ, RZ, R11 ;  /* 0x000000ffff056224 */ /* 0x000fca00078e000b */
[----:B------:R0:W-:Y:S01]  /*6c20*/  @P6 STG.E.U16 desc[UR36][R4.64+0x50], R44 ;  /* 0x0000502c04006986 */ /* 0x0001e2000c101524 */
[C---:B------:R-:W-:Y:S02]  /*6c30*/  ISETP.GT.AND P6, PT, R3.reuse, 0x80, P4 ;  /* 0x000000800300780c */ /* 0x040fe400027c4270 */
[----:B------:R-:W-:-:S11]  /*6c40*/  ISETP.GT.AND P4, PT, R3, 0x88, P4 ;  /* 0x000000880300780c */ /* 0x000fd60002784270 */
[----:B0-----:R-:W-:Y:S02]  /*6c50*/  @P6 IMAD.MOV.U32 R4, RZ, RZ, R10 ;  /* 0x000000ffff046224 */ /* 0x001fe400078e000a */
[----:B------:R-:W-:-:S05]  /*6c60*/  @P6 IMAD.MOV.U32 R5, RZ, RZ, R11 ;  /* 0x000000ffff056224 */ /* 0x000fca00078e000b */
[----:B------:R0:W-:Y:S02]  /*6c70*/  @P6 STG.E.U16 desc[UR36][R4.64+0x52], R45 ;  /* 0x0000522d04006986 */ /* 0x0001e4000c101524 */
[----:B0-----:R-:W-:Y:S02]  /*6c80*/  @P5 IMAD.MOV.U32 R4, RZ, RZ, R6 ;  /* 0x000000ffff045224 */ /* 0x001fe400078e0006 */
[----:B------:R-:W-:-:S05]  /*6c90*/  @P5 IMAD.MOV.U32 R5, RZ, RZ, R7 ;  /* 0x000000ffff055224 */ /* 0x000fca00078e0007 */
[----:B------:R0:W-:Y:S01]  /*6ca0*/  @P5 STG.E.U16 desc[UR36][R4.64+0x50], R46 ;  /* 0x0000502e04005986 */ /* 0x0001e2000c101524 */
[C---:B------:R-:W-:Y:S02]  /*6cb0*/  ISETP.GT.AND P5, PT, R3.reuse, 0x80, P3 ;  /* 0x000000800300780c */ /* 0x040fe40001fa4270 */
[----:B------:R-:W-:Y:S01]  /*6cc0*/  ISETP.GT.AND P3, PT, R3, 0x88, P3 ;  /* 0x000000880300780c */ /* 0x000fe20001f64270 */
        /* <DEDUP_REMOVED lines=17> */
[----:B------:R0:W-:Y:S02]  /*6de0*/  @P3 STG.E.U16 desc[UR36][R4.64+0x60], R50 ;  /* 0x0000603204003986 */ /* 0x0001e4000c101524 */
[----:B0-----:R-:W-:Y:S02]  /*6df0*/  @P0 IMAD.MOV.U32 R4, RZ, RZ, R6 ;  /* 0x000000ffff040224 */ /* 0x001fe400078e0006 */
[----:B------:R-:W-:-:S05]  /*6e00*/  @P0 IMAD.MOV.U32 R5, RZ, RZ, R7 ;  /* 0x000000ffff050224 */ /* 0x000fca00078e0007 */
[----:B------:R0:W-:Y:S02]  /*6e10*/  @P0 STG.E.U16 desc[UR36][R4.64+0x62], R51 ;  /* 0x0000623304000986 */ /* 0x0001e4000c101524 */
[----:B0-----:R-:W-:Y:S02]  /*6e20*/  @P5 IMAD.MOV.U32 R4, RZ, RZ, R10 ;  /* 0x000000ffff045224 */ /* 0x001fe400078e000a */
[----:B------:R-:W-:-:S05]  /*6e30*/  @P5 IMAD.MOV.U32 R5, RZ, RZ, R11 ;  /* 0x000000ffff055224 */ /* 0x000fca00078e000b */
[----:B------:R0:W-:Y:S04]  /*6e40*/  @P5 STG.E.U16 desc[UR36][R4.64+0x70], R52 ;  /* 0x0000703404005986 */ /* 0x0001e8000c101524 */
[----:B------:R1:W-:Y:S01]  /*6e50*/  @P4 STG.E.U16 desc[UR36][R10.64+0x72], R53 ;  /* 0x000072350a004986 */ /* 0x0003e2000c101524 */
[----:B0-----:R-:W-:Y:S02]  /*6e60*/  @P2 IMAD.MOV.U32 R4, RZ, RZ, R6 ;  /* 0x000000ffff042224 */ /* 0x001fe400078e0006 */
[----:B------:R-:W-:-:S05]  /*6e70*/  @P2 IMAD.MOV.U32 R5, RZ, RZ, R7 ;  /* 0x000000ffff052224 */ /* 0x000fca00078e0007 */
[----:B------:R1:W-:Y:S04]  /*6e80*/  @P2 STG.E.U16 desc[UR36][R4.64+0x70], R54 ;  /* 0x0000703604002986 */ /* 0x0003e8000c101524 */
[----:B------:R1:W-:Y:S02]  /*6e90*/  @P1 STG.E.U16 desc[UR36][R6.64+0x72], R55 ;  /* 0x0000723706001986 */ /* 0x0003e4000c101524 */
.L_x_152:
[----:B------:R-:W-:Y:S05]  /*6ea0*/  BSYNC B0 ;  /* 0x0000000000007941 */ /* 0x000fea0003800000 */
.L_x_28:
[----:B------:R-:W-:Y:S01]  /*6eb0*/  ULDC UR4, c[0x0][0xc] ;  /* 0x0000030000047ab9 */ /* 0x000fe20000000800 */
[----:B------:R-:W-:Y:S01]  /*6ec0*/  ULDC UR5, c[0x0][0x10] ;  /* 0x0000040000057ab9 */ /* 0x000fe20000000800 */
[----:B------:R-:W2:Y:S01]  /*6ed0*/  LDC R3, c[0x0][0x14] ;  /* 0x00000500ff037b82 */ /* 0x000ea20000000800 */
[----:B------:R-:W-:Y:S01]  /*6ee0*/  UIMAD.WIDE.U32 UR4, UR4, UR5, URZ ;  /* 0x00000005040472a5 */ /* 0x000fe2000f8e003f */
[----:B------:R-:W-:Y:S02]  /*6ef0*/  IMAD.MOV.U32 R90, RZ, RZ, -0x1 ;  /* 0xffffffffff5a7424 */ /* 0x000fe400078e00ff */
[----:B------:R-:W-:-:S03]  /*6f00*/  IMAD.MOV.U32 R23, RZ, RZ, -0x1 ;  /* 0xffffffffff177424 */ /* 0x000fc600078e00ff */
[----:B--2---:R-:W-:-:S04]  /*6f10*/  IMAD.WIDE.U32 R16, R3, UR4, R16 ;  /* 0x0000000403107c25 */ /* 0x004fc8000f8e0010 */
[----:B------:R-:W-:Y:S01]  /*6f20*/  IMAD R3, R3, UR5, RZ ;  /* 0x0000000503037c24 */ /* 0x000fe2000f8e02ff */
[----:B------:R-:W-:Y:S02]  /*6f30*/  ULDC.64 UR4, c[0x0][0x650] ;  /* 0x0001940000047ab9 */ /* 0x000fe40000000a00 */
[----:B------:R-:W-:Y:S01]  /*6f40*/  ISETP.GE.U32.AND P0, PT, R16, UR4, PT ;  /* 0x0000000410007c0c */ /* 0x000fe2000bf06070 */
[--C-:B------:R-:W-:Y:S01]  /*6f50*/  IMAD.IADD R17, R17, 0x1, R3.reuse ;  /* 0x0000000111117824 */ /* 0x100fe200078e0203 */
[----:B------:R-:W-:-:S04]  /*6f60*/  PRMT R3, RZ, 0x7610, R3 ;  /* 0x00007610ff037816 */ /* 0x000fc80000000003 */
[----:B------:R-:W-:-:S13]  /*6f70*/  ISETP.GE.U32.AND.EX P0, PT, R17, UR5, PT, P0 ;  /* 0x0000000511007c0c */ /* 0x000fda000bf06100 */
[----:B------:R-:W-:Y:S05]  /*6f80*/  @P0 BRA `(.L_x_153) ;  /* 0x0000000400640947 */ /* 0x000fea0003800000 */
[----:B0-----:R-:W0:Y:S01]  /*6f90*/  S2R R12, SR_CTAID.X ;  /* 0x00000000000c7919 */ /* 0x001e220000002500 */
[----:B-1----:R-:W1:Y:S01]  /*6fa0*/  LDC.64 R10, c[0x0][0x628] ;  /* 0x00018a00ff0a7b82 */ /* 0x002e620000000a00 */
[----:B------:R-:W-:Y:S01]  /*6fb0*/  ULDC UR4, c[0x0][0x150] ;  /* 0x0000540000047ab9 */ /* 0x000fe20000000800 */
[----:B----4-:R-:W-:Y:S01]  /*6fc0*/  IMAD.MOV.U32 R8, RZ, RZ, R16 ;  /* 0x000000ffff087224 */ /* 0x010fe200078e0010 */
[----:B------:R-:W2:Y:S01]  /*6fd0*/  S2R R24, SR_CTAID.Y ;  /* 0x0000000000187919 */ /* 0x000ea20000002600 */
[----:B------:R-:W-:-:S04]  /*6fe0*/  IMAD.MOV.U32 R9, RZ, RZ, R17 ;  /* 0x000000ffff097224 */ /* 0x000fc800078e0011 */
[----:B------:R-:W4:Y:S08]  /*6ff0*/  LDC R21, c[0x0][0x144] ;  /* 0x00005100ff157b82 */ /* 0x000f300000000800 */
[----:B------:R-:W2:Y:S08]  /*7000*/  LDC R0, c[0x0][0x630] ;  /* 0x00018c00ff007b82 */ /* 0x000eb00000000800 */
[----:B------:R-:W2:Y:S01]  /*7010*/  LDC.64 R14, c[0x0][0x620] ;  /* 0x00018800ff0e7b82 */ /* 0x000ea20000000a00 */
[----:B-1----:R-:W-:-:S04]  /*7020*/  ISETP.NE.U32.AND P0, PT, R10, RZ, PT ;  /* 0x000000ff0a00720c */ /* 0x002fc80003f05070 */
[----:B------:R-:W-:Y:S02]  /*7030*/  ISETP.NE.AND.EX P0, PT, R11, RZ, PT, P0 ;  /* 0x000000ff0b00720c */ /* 0x000fe40003f05300 */
[----:B0-----:R-:W-:-:S05]  /*7040*/  I2FP.F32.U32 R3, R12 ;  /* 0x0000000c00037245 */ /* 0x001fca0000201000 */
[----:B------:R-:W-:-:S04]  /*7050*/  FMUL R3, R3, UR4 ;  /* 0x0000000403037c20 */ /* 0x000fc80008400000 */
[----:B------:R0:W1:Y:S02]  /*7060*/  F2I.U32.TRUNC.NTZ R20, R3 ;  /* 0x0000000300147305 */ /* 0x000064000020f000 */
[----:B----4-:R-:W-:Y:S05]  /*7070*/  @!P0 BRA `(.L_x_154) ;  /* 0x0000000000288947 */ /* 0x010fea0003800000 */
[----:B0-----:R-:W0:Y:S02]  /*7080*/  LDC R3, c[0x0][0x634] ;  /* 0x00018d00ff037b82 */ /* 0x001e240000000800 */
        /* <DEDUP_REMOVED lines=9> */
.L_x_154:
[----:B------:R-:W4:Y:S01]  /*7120*/  LDC.64 R28, c[0x0][0x640] ;  /* 0x00019000ff1c7b82 */ /* 0x000f220000000a00 */
[-CC-:B--2---:R-:W-:Y:S01]  /*7130*/  SHF.R.U64 R23, R8, R0.reuse, R9.reuse ;  /* 0x0000000008177219 */ /* 0x184fe20000001209 */
[----:B-1----:R-:W-:Y:S01]  /*7140*/  IMAD.MOV R20, RZ, RZ, -R20 ;  /* 0x000000ffff147224 */ /* 0x002fe200078e0a14 */
[----:B------:R-:W-:Y:S01]  /*7150*/  SHF.R.U32.HI R0, RZ, R0, R9 ;  /* 0x00000000ff007219 */ /* 0x000fe20000011609 */
[----:B------:R-:W-:Y:S01]  /*7160*/  ULDC UR4, c[0x0][0x154] ;  /* 0x0000550000047ab9 */ /* 0x000fe20000000800 */
[----:B0-----:R-:W-:Y:S01]  /*7170*/  IADD3 R3, P0, RZ, -R23, RZ ;  /* 0x80000017ff037210 */ /* 0x001fe20007f1e0ff */
[----:B------:R-:W-:Y:S02]  /*7180*/  IMAD R21, R21, R20, R12 ;  /* 0x0000001415157224 */ /* 0x000fe400078e020c */
[----:B------:R-:W0:Y:S01]  /*7190*/  LDC R6, c[0x0][0x618] ;  /* 0x00018600ff067b82 */ /* 0x000e220000000800 */
[----:B------:R-:W-:Y:S02]  /*71a0*/  IMAD.MOV.U32 R7, RZ, RZ, 0x1 ;  /* 0x00000001ff077424 */ /* 0x000fe400078e00ff */
[----:B------:R-:W-:-:S04]  /*71b0*/  IMAD.X R5, RZ, RZ, ~R0, P0 ;  /* 0x000000ffff057224 */ /* 0x000fc800000e0e00 */
[-C--:B------:R-:W-:Y:S01]  /*71c0*/  IMAD R0, R5, R14.reuse, RZ ;  /* 0x0000000e05007224 */ /* 0x080fe200078e02ff */
[----:B------:R-:W1:Y:S01]  /*71d0*/  LDC R8, c[0x0][0x608] ;  /* 0x00018200ff087b82 */ /* 0x000e620000000800 */
[----:B------:R-:W-:-:S04]  /*71e0*/  IMAD.WIDE.U32 R4, R3, R14, R16 ;  /* 0x0000000e03047225 */ /* 0x000fc800078e0010 */
[----:B------:R-:W-:Y:S01]  /*71f0*/  IMAD R3, R3, R15, R0 ;  /* 0x0000000f03037224 */ /* 0x000fe200078e0200 */
[----:B------:R-:W-:Y:S02]  /*7200*/  I2FP.F32.U32 R0, R24 ;  /* 0x0000001800007245 */ /* 0x000fe40000201000 */
[----:B------:R-:W2:Y:S01]  /*7210*/  LDC R26, c[0x0][0x658] ;  /* 0x00019600ff1a7b82 */ /* 0x000ea20000000800 */
[----:B----4-:R-:W-:Y:S02]  /*7220*/  ISETP.NE.U32.AND P0, PT, R28, RZ, PT ;  /* 0x000000ff1c00720c */ /* 0x010fe40003f05070 */
[----:B------:R-:W-:Y:S01]  /*7230*/  IADD3 R3, R5, R3, RZ ;  /* 0x0000000305037210 */ /* 0x000fe20007ffe0ff */
[----:B------:R-:W-:Y:S01]  /*7240*/  FMUL R0, R0, UR4 ;  /* 0x0000000400007c20 */ /* 0x000fe20008400000 */
[----:B------:R-:W-:Y:S01]  /*7250*/  ISETP.NE.AND.EX P0, PT, R29, RZ, PT, P0 ;  /* 0x000000ff1d00720c */ /* 0x000fe20003f05300 */
[----:B------:R-:W-:Y:S02]  /*7260*/  IMAD.MOV.U32 R5, RZ, RZ, -0x1 ;  /* 0xffffffffff057424 */ /* 0x000fe400078e00ff */
[----:B------:R-:W4:Y:S01]  /*7270*/  LDC R15, c[0x0][0x148] ;  /* 0x00005200ff0f7b82 */ /* 0x000f220000000800 */
[-CC-:B0-----:R-:W-:Y:S01]  /*7280*/  SHF.R.U64 R12, R4, R6.reuse, R3.reuse ;  /* 0x00000006040c7219 */ /* 0x181fe20000001203 */
[----:B------:R0:W0:Y:S01]  /*7290*/  F2I.U32.TRUNC.NTZ R13, R0 ;  /* 0x00000000000d7305 */ /* 0x000022000020f000 */
[----:B------:R-:W-:-:S05]  /*72a0*/  SHF.R.U32.HI R3, RZ, R6, R3 ;  /* 0x00000006ff037219 */ /* 0x000fca0000011603 */
[----:B------:R-:W0:Y:S01]  /*72b0*/  LDC R20, c[0x0][0x600] ;  /* 0x00018000ff147b82 */ /* 0x000e220000000800 */
[-CC-:B-1----:R-:W-:Y:S02]  /*72c0*/  SHF.R.U64 R10, R12, R8.reuse, R3.reuse ;  /* 0x000000080c0a7219 */ /* 0x182fe40000001203 */
[----:B------:R-:W-:-:S05]  /*72d0*/  SHF.R.U32.HI R3, RZ, R8, R3 ;  /* 0x00000008ff037219 */ /* 0x000fca0000011603 */
[----:B------:R-:W1:Y:S01]  /*72e0*/  LDC R27, c[0x0][0x648] ;  /* 0x00019200ff1b7b82 */ /* 0x000e620000000800 */
[-C--:B--2---:R-:W-:Y:S02]  /*72f0*/  SHF.L.U32 R4, R5, R26.reuse, RZ ;  /* 0x0000001a05047219 */ /* 0x084fe400000006ff */
[-CC-:B------:R-:W-:Y:S02]  /*7300*/  SHF.R.U64 R14, R10, R26.reuse, R3.reuse ;  /* 0x0000001a0a0e7219 */ /* 0x180fe40000001203 */
[----:B------:R-:W-:Y:S02]  /*7310*/  SHF.R.U32.HI R5, RZ, R26, R3 ;  /* 0x0000001aff057219 */ /* 0x000fe40000011603 */
[----:B------:R-:W-:Y:S01]  /*7320*/  LOP3.LUT R25, RZ, R4, RZ, 0x33, !PT ;  /* 0x00000004ff197212 */ /* 0x000fe200078e33ff */
[----:B------:R-:W2:Y:S01]  /*7330*/  LDC R30, c[0x0][0x638] ;  /* 0x00018e00ff1e7b82 */ /* 0x000ea20000000800 */
[----:B------:R-:W-:Y:S01]  /*7340*/  SHF.L.U32 R26, R7, R26, RZ ;  /* 0x0000001a071a7219 */ /* 0x000fe200000006ff */
[----:B------:R-:W-:-:S06]  /*7350*/  IMAD.MOV.U32 R4, RZ, RZ, R14 ;  /* 0x000000ffff047224 */ /* 0x000fcc00078e000e */
[----:B------:R-:W0:Y:S01]  /*7360*/  LDC R31, c[0x0][0x610] ;  /* 0x00018400ff1f7b82 */ /* 0x000e220000000800 */
[----:B------:R-:W-:Y:S05]  /*7370*/  @!P0 BRA `(.L_x_155) ;  /* 0x0000000000288947 */ /* 0x000fea0003800000 */
        /* <DEDUP_REMOVED lines=10> */
.L_x_155:
[----:B------:R-:W-:Y:S01]  /*7420*/  ISETP.NE.AND P0, PT, R2, 0x1, PT ;  /* 0x000000010200780c */ /* 0x000fe20003f05270 */
[----:B0-----:R-:W-:Y:S01]  /*7430*/  VIADD R7, R20, 0xffffffff ;  /* 0xffffffff14077836 */ /* 0x001fe20000000000 */
[----:B-1----:R-:W-:Y:S01]  /*7440*/  SHF.R.U64 R0, R4, R27, R5 ;  /* 0x0000001b04007219 */ /* 0x002fe20000001205 */
[----:B------:R-:W-:Y:S01]  /*7450*/  IMAD.MOV R13, RZ, RZ, -R13 ;  /* 0x000000ffff0d7224 */ /* 0x000fe200078e0a0d */
[----:B------:R-:W-:Y:S01]  /*7460*/  LOP3.LUT R5, R10, R25, RZ, 0xc0, !PT ;  /* 0x000000190a057212 */ /* 0x000fe200078ec0ff */
[----:B------:R-:W-:Y:S01]  /*7470*/  IMAD.MOV.U32 R4, RZ, RZ, 0x1 ;  /* 0x00000001ff047424 */ /* 0x000fe200078e00ff */
[----:B------:R-:W-:Y:S01]  /*7480*/  LOP3.LUT R12, R12, R7, RZ, 0xc0, !PT ;  /* 0x000000070c0c7212 */ /* 0x000fe200078ec0ff */
[----:B------:R-:W-:Y:S02]  /*7490*/  IMAD.MOV R3, RZ, RZ, -R0 ;  /* 0x000000ffff037224 */ /* 0x000fe400078e0a00 */
[----:B------:R-:W-:Y:S02]  /*74a0*/  IMAD R0, R26, R0, R5 ;  /* 0x000000001a007224 */ /* 0x000fe400078e0205 */
[----:B--2---:R-:W-:-:S02]  /*74b0*/  IMAD R3, R3, R30, R14 ;  /* 0x0000001e03037224 */ /* 0x004fc400078e020e */
[----:B----4-:R-:W-:Y:S02]  /*74c0*/  @P0 IMAD R21, R15, R13, R24 ;  /* 0x0000000d0f150224 */ /* 0x010fe400078e0218 */
[----:B------:R-:W-:Y:S01]  /*74d0*/  IMAD R5, R3, R20, R12 ;  /* 0x0000001403057224 */ /* 0x000fe200078e020c */
[----:B------:R-:W-:Y:S01]  /*74e0*/  PRMT R3, R4, 0x7610, R3 ;  /* 0x0000761004037816 */ /* 0x000fe20000000003 */
[----:B------:R-:W-:-:S05]  /*74f0*/  IMAD R0, R0, R31, R21 ;  /* 0x0000001f00007224 */ /* 0x000fca00078e0215 */
[----:B------:R-:W-:Y:S02]  /*7500*/  SEL R90, R5, R0, !P0 ;  /* 0x00000000055a7207 */ /* 0x000fe40004000000 */
[----:B------:R-:W-:-:S07]  /*7510*/  SEL R0, R0, R5, !P0 ;  /* 0x0000000500007207 */ /* 0x000fce0004000000 */
.L_x_153:
[----:B------:R-:W-:Y:S01]  /*7520*/  LOP3.LUT P0, RZ, R3, 0xff, RZ, 0xc0, !PT ;  /* 0x000000ff03ff7812 */ /* 0x000fe2000780c0ff */
[----:B------:R-:W-:-:S12]  /*7530*/  IMAD.MOV.U32 R91, RZ, RZ, R0 ;  /* 0x000000ffff5b7224 */ /* 0x000fd800078e0000 */
[----:B------:R-:W-:Y:S05]  /*7540*/  @P0 BRA `(.L_x_156) ;  /* 0xffffff9800940947 */ /* 0x000fea000383ffff */
[----:B------:R-:W-:Y:S05]  /*7550*/  EXIT ;  /* 0x000000000000794d */ /* 0x000fea0003800000 */
.L_x_3:
[----:B0-----:R-:W-:Y:S01]  /*7560*/  ULDC.64 UR4, c[0x0][0x650] ;  /* 0x0001940000047ab9 */ /* 0x001fe20000000a00 */
        /* <DEDUP_REMOVED lines=25> */
.L_x_158:
[--C-:B------:R-:W-:Y:S01]  /*7700*/  SHF.R.U64 R12, R10, R14, R11.reuse ;  /* 0x0000000e0a0c7219 */ /* 0x100fe2000000120b */
[----:B------:R-:W0:Y:S01]  /*7710*/  LDC R22, c[0x0][0x618] ;  /* 0x00018600ff167b82 */ /* 0x000e220000000800 */
[----:B------:R-:W-:Y:S01]  /*7720*/  I2FP.F32.U32 R6, R4 ;  /* 0x0000000400067245 */ /* 0x000fe20000201000 */
[----:B------:R-:W-:Y:S01]  /*7730*/  ULDC UR4, c[0x0][0x150] ;  /* 0x0000540000047ab9 */ /* 0x000fe20000000800 */
[----:B------:R-:W-:Y:S02]  /*7740*/  SHF.R.U32.HI R5, RZ, R14, R11 ;  /* 0x0000000eff057219 */ /* 0x000fe4000001160b */
[----:B------:R-:W-:Y:S01]  /*7750*/  IADD3 R9, P0, RZ, -R12, RZ ;  /* 0x8000000cff097210 */ /* 0x000fe20007f1e0ff */
[----:B------:R-:W-:Y:S01]  /*7760*/  FMUL R11, R6, UR4 ;  /* 0x00000004060b7c20 */ /* 0x000fe20008400000 */
[----:B------:R-:W-:Y:S01]  /*7770*/  ULDC UR4, c[0x0][0x154] ;  /* 0x0000550000047ab9 */ /* 0x000fe20000000800 */
[----:B------:R-:W1:Y:S02]  /*7780*/  LDC.64 R24, c[0x0][0x640] ;  /* 0x00019000ff187b82 */ /* 0x000e640000000a00 */
[----:B------:R-:W-:-:S02]  /*7790*/  IMAD.X R5, RZ, RZ, ~R5, P0 ;  /* 0x000000ffff057224 */ /* 0x000fc400000e0e05 */
[----:B------:R-:W2:Y:S01]  /*77a0*/  F2I.U32.TRUNC.NTZ R11, R11 ;  /* 0x0000000b000b7305 */ /* 0x000ea2000020f000 */
[----:B------:R-:W-:-:S03]  /*77b0*/  IMAD.WIDE.U32 R6, R9, R20, R16 ;  /* 0x0000001409067225 */ /* 0x000fc600078e0010 */
[----:B------:R-:W3:Y:S01]  /*77c0*/  LDC R13, c[0x0][0x144] ;  /* 0x00005100ff0d7b82 */ /* 0x000ee20000000800 */
[----:B------:R-:W-:-:S04]  /*77d0*/  IMAD R8, R5, R20, RZ ;  /* 0x0000001405087224 */ /* 0x000fc800078e02ff */
[----:B------:R-:W-:Y:S02]  /*77e0*/  IMAD R5, R9, R21, R8 ;  /* 0x0000001509057224 */ /* 0x000fe400078e0208 */
[----:B------:R-:W-:Y:S01]  /*77f0*/  IMAD.MOV.U32 R8, RZ, RZ, -0x1 ;  /* 0xffffffffff087424 */ /* 0x000fe200078e00ff */
[----:B------:R-:W4:Y:S01]  /*7800*/  LDC R14, c[0x0][0x608] ;  /* 0x00018200ff0e7b82 */ /* 0x000f220000000800 */
[----:B------:R-:W-:Y:S01]  /*7810*/  IMAD.IADD R5, R7, 0x1, R5 ;  /* 0x0000000107057824 */ /* 0x000fe200078e0205 */
[----:B------:R-:W-:-:S04]  /*7820*/  I2FP.F32.U32 R7, R3 ;  /* 0x0000000300077245 */ /* 0x000fc80000201000 */
[-C--:B0-----:R-:W-:Y:S01]  /*7830*/  SHF.R.U64 R10, R6, R22.reuse, R5 ;  /* 0x00000016060a7219 */ /* 0x081fe20000001205 */
[----:B--2---:R-:W-:Y:S01]  /*7840*/  IMAD.MOV R6, RZ, RZ, -R11 ;  /* 0x000000ffff067224 */ /* 0x004fe200078e0a0b */
[----:B------:R-:W0:Y:S01]  /*7850*/  LDC R9, c[0x0][0x658] ;  /* 0x00019600ff097b82 */ /* 0x000e220000000800 */
[----:B-1----:R-:W-:Y:S01]  /*7860*/  ISETP.NE.U32.AND P0, PT, R24, RZ, PT ;  /* 0x000000ff1800720c */ /* 0x002fe20003f05070 */
[----:B------:R-:W-:Y:S01]  /*7870*/  FMUL R7, R7, UR4 ;  /* 0x0000000407077c20 */ /* 0x000fe20008400000 */
[----:B------:R-:W-:Y:S02]  /*7880*/  SHF.R.U32.HI R5, RZ, R22, R5 ;  /* 0x00000016ff057219 */ /* 0x000fe40000011605 */
[----:B------:R-:W-:-:S03]  /*7890*/  ISETP.NE.AND.EX P0, PT, R25, RZ, PT, P0 ;  /* 0x000000ff1900720c */ /* 0x000fc60003f05300 */
[----:B------:R-:W1:Y:S01]  /*78a0*/  LDC R20, c[0x0][0x148] ;  /* 0x00005200ff147b82 */ /* 0x000e620000000800 */
[----:B---3--:R-:W-:Y:S02]  /*78b0*/  IMAD R23, R13, R6, R4 ;  /* 0x000000060d177224 */ /* 0x008fe400078e0204 */
[----:B------:R-:W-:-:S05]  /*78c0*/  IMAD.MOV.U32 R6, RZ, RZ, 0x1 ;  /* 0x00000001ff067424 */ /* 0x000fca00078e00ff */
[----:B------:R-:W2:Y:S01]  /*78d0*/  LDC R21, c[0x0][0x600] ;  /* 0x00018000ff157b82 */ /* 0x000ea20000000800 */
[-CC-:B----4-:R-:W-:Y:S02]  /*78e0*/  SHF.R.U64 R13, R10, R14.reuse, R5.reuse ;  /* 0x0000000e0a0d7219 */ /* 0x190fe40000001205 */
[----:B------:R-:W-:Y:S02]  /*78f0*/  SHF.R.U32.HI R4, RZ, R14, R5 ;  /* 0x0000000eff047219 */ /* 0x000fe40000011605 */
[----:B------:R3:W4:Y:S03]  /*7900*/  F2I.U32.TRUNC.NTZ R14, R7 ;  /* 0x00000007000e7305 */ /* 0x000726000020f000 */
[----:B------:R-:W1:Y:S01]  /*7910*/  LDC R26, c[0x0][0x648] ;  /* 0x00019200ff1a7b82 */ /* 0x000e620000000800 */
[-C--:B0-----:R-:W-:Y:S02]  /*7920*/  SHF.R.U64 R15, R13, R9.reuse, R4 ;  /* 0x000000090d0f7219 */ /* 0x081fe40000001204 */
[----:B------:R-:W-:-:S02]  /*7930*/  SHF.L.U32 R8, R8, R9, RZ ;  /* 0x0000000908087219 */ /* 0x000fc400000006ff */
[-C--:B------:R-:W-:Y:S01]  /*7940*/  SHF.R.U32.HI R5, RZ, R9.reuse, R4 ;  /* 0x00000009ff057219 */ /* 0x080fe20000011604 */
[----:B------:R-:W-:Y:S01]  /*7950*/  IMAD.MOV.U32 R4, RZ, RZ, R15 ;  /* 0x000000ffff047224 */ /* 0x000fe200078e000f */
[----:B------:R-:W-:Y:S01]  /*7960*/  SHF.L.U32 R22, R6, R9, RZ ;  /* 0x0000000906167219 */ /* 0x000fe200000006ff */
[----:B------:R-:W0:Y:S01]  /*7970*/  LDC R27, c[0x0][0x638] ;  /* 0x00018e00ff1b7b82 */ /* 0x000e220000000800 */
[----:B------:R-:W-:-:S07]  /*7980*/  LOP3.LUT R28, RZ, R8, RZ, 0x33, !PT ;  /* 0x00000008ff1c7212 */ /* 0x000fce00078e33ff */
        /* <DEDUP_REMOVED lines=12> */
.L_x_159:
[----:B------:R-:W-:Y:S01]  /*7a50*/  ISETP.NE.AND P0, PT, R2, 0x1, PT ;  /* 0x000000010200780c */ /* 0x000fe20003f05270 */
[----:B--2---:R-:W-:Y:S01]  /*7a60*/  VIADD R7, R21, 0xffffffff ;  /* 0xffffffff15077836 */ /* 0x004fe20000000000 */
[----:B-1----:R-:W-:Y:S01]  /*7a70*/  SHF.R.U64 R5, R4, R26, R5 ;  /* 0x0000001a04057219 */ /* 0x002fe20000001205 */
[----:B------:R-:W-:Y:S01]  /*7a80*/  IMAD.MOV R14, RZ, RZ, -R14 ;  /* 0x000000ffff0e7224 */ /* 0x000fe200078e0a0e */
[----:B------:R-:W-:Y:S01]  /*7a90*/  LOP3.LUT R4, R13, R28, RZ, 0xc0, !PT ;  /* 0x0000001c0d047212 */ /* 0x000fe200078ec0ff */
[----:B------:R-:W-:Y:S01]  /*7aa0*/  IMAD.MOV.U32 R8, RZ, RZ, R12 ;  /* 0x000000ffff087224 */ /* 0x000fe200078e000c */
[----:B------:R-:W-:Y:S01]  /*7ab0*/  LOP3.LUT R10, R10, R7, RZ, 0xc0, !PT ;  /* 0x000000070a0a7212 */ /* 0x000fe200078ec0ff */
[----:B------:R-:W-:Y:S02]  /*7ac0*/  IMAD.MOV R6, RZ, RZ, -R5 ;  /* 0x000000ffff067224 */ /* 0x000fe400078e0a05 */
[----:B------:R-:W-:-:S04]  /*7ad0*/  IMAD R4, R22, R5, R4 ;  /* 0x0000000516047224 */ /* 0x000fc800078e0204 */
[----:B------:R-:W-:Y:S02]  /*7ae0*/  @P0 IMAD R23, R20, R14, R3 ;  /* 0x0000000e14170224 */ /* 0x000fe400078e0203 */
[----:B0-----:R-:W-:Y:S02]  /*7af0*/  IMAD R3, R6, R27, R15 ;  /* 0x0000001b06037224 */ /* 0x001fe400078e020f */
[----:B------:R-:W-:Y:S02]  /*7b00*/  IMAD R7, R4, R29, R23 ;  /* 0x0000001d04077224 */ /* 0x000fe400078e0217 */
[----:B------:R-:W-:Y:S02]  /*7b10*/  IMAD R4, R3, R21, R10 ;  /* 0x0000001503047224 */ /* 0x000fe400078e020a */
[----:B------:R-:W-:-:S03]  /*7b20*/  IMAD.MOV.U32 R6, RZ, RZ, 0x1 ;  /* 0x00000001ff067424 */ /* 0x000fc600078e00ff */
[----:B------:R-:W-:Y:S02]  /*7b30*/  SEL R9, R4, R7, !P0 ;  /* 0x0000000704097207 */ /* 0x000fe40004000000 */
[----:B------:R-:W-:-:S07]  /*7b40*/  SEL R7, R7, R4, !P0 ;  /* 0x0000000407077207 */ /* 0x000fce0004000000 */
.L_x_157:
[----:B------:R-:W-:-:S08]  /*7b50*/  NOP ;  /* 0x0000000000007918 */ /* 0x000fd00000000000 */
[----:B------:R-:W0:-:S00]  /*7b60*/  USETMAXREG.DEALLOC.CTAPOOL 0x28 ;  /* 0x00000028000079c8 */ /* 0x000e0000080e0500 */
[----:B0-----:R-:W-:-:S13]  /*7b70*/  ISETP.NE.AND P0, PT, R0, RZ, PT ;  /* 0x000000ff0000720c */ /* 0x001fda0003f05270 */
[----:B------:R-:W-:Y:S05]  /*7b80*/  @P0 EXIT ;  /* 0x000000000000094d */ /* 0x000fea0003800000 */
[----:B------:R-:W-:Y:S01]  /*7b90*/  LOP3.LUT P0, RZ, R6, 0xff, RZ, 0xc0, !PT ;  /* 0x000000ff06ff7812 */ /* 0x000fe2000780c0ff */
[----:B------:R-:W-:Y:S02]  /*7ba0*/  IMAD.MOV.U32 R0, RZ, RZ, 0x1 ;  /* 0x00000001ff007424 */ /* 0x000fe400078e00ff */
[----:B------:R-:W-:-:S10]  /*7bb0*/  IMAD.MOV.U32 R12, RZ, RZ, RZ ;  /* 0x000000ffff0c7224 */ /* 0x000fd400078e00ff */
[----:B------:R-:W-:Y:S05]  /*7bc0*/  @!P0 BRA `(.L_x_160) ;  /* 0x0000000c00388947 */ /* 0x000fea0003800000 */
[----:B------:R-:W0:Y:S01]  /*7bd0*/  LDC R0, c[0x0][0x28c] ;  /* 0x0000a300ff007b82 */ /* 0x000e220000000800 */
[----:B------:R-:W-:Y:S01]  /*7be0*/  ULDC UR5, c[0x0][0x600] ;  /* 0x0001800000057ab9 */ /* 0x000fe20000000800 */
[----:B------:R-:W-:Y:S01]  /*7bf0*/  ULDC UR4, c[0x0][0xc] ;  /* 0x0000030000047ab9 */ /* 0x000fe20000000800 */
[----:B------:R-:W-:Y:S01]  /*7c00*/  UIADD3 UR16, UR5, -0x1, URZ ;  /* 0xffffffff05107890 */ /* 0x000fe2000fffe03f */
[C---:B------:R-:W-:Y:S01]  /*7c10*/  LOP3.LUT P2, RZ, R18.reuse, 0x7f, RZ, 0xc0, !PT ;  /* 0x0000007f12ff7812 */ /* 0x040fe2000784c0ff */
[----:B------:R-:W-:Y:S01]  /*7c20*/  ULDC UR6, c[0x0][0x658] ;  /* 0x0001960000067ab9 */ /* 0x000fe20000000800 */
[----:B------:R-:W-:Y:S01]  /*7c30*/  ULDC UR5, c[0x0][0x10] ;  /* 0x0000040000057ab9 */ /* 0x000fe20000000800 */
[----:B------:R-:W-:Y:S01]  /*7c40*/  UMOV UR7, 0xffffffff ;  /* 0xffffffff00077882 */ /* 0x000fe20000000000 */
[----:B------:R-:W-:Y:S01]  /*7c50*/  UMOV UR8, 0x1 ;  /* 0x0000000100087882 */ /* 0x000fe20000000000 */
[----:B------:R-:W-:Y:S01]  /*7c60*/  UIMAD.WIDE.U32 UR4, UR4, UR5, URZ ;  /* 0x00000005040472a5 */ /* 0x000fe2000f8e003f */
[----:B------:R-:W-:Y:S01]  /*7c70*/  LOP3.LUT P0, RZ, R18, 0x1f, RZ, 0xc0, !PT ;  /* 0x0000001f12ff7812 */ /* 0x000fe2000780c0ff */
[----:B------:R-:W-:Y:S01]  /*7c80*/  USHF.L.U32 UR7, UR7, UR6, URZ ;  /* 0x0000000607077299 */ /* 0x000fe2000800063f */
[----:B------:R-:W-:Y:S01]  /*7c90*/  BSSY B0, `(.L_x_160) ;  /* 0x00000c1000007945 */ /* 0x000fe20003800000 */
[----:B------:R-:W-:Y:S01]  /*7ca0*/  USHF.L.U32 UR18, UR8, UR6, URZ ;  /* 0x0000000608127299 */ /* 0x000fe2000800063f */
[----:B------:R-:W-:Y:S01]  /*7cb0*/  IMAD.MOV.U32 R13, RZ, RZ, 0x1 ;  /* 0x00000001ff0d7424 */ /* 0x000fe200078e00ff */
[----:B------:R-:W-:Y:S01]  /*7cc0*/  LOP3.LUT R11, R19, 0x2, RZ, 0xfc, !PT ;  /* 0x00000002130b7812 */ /* 0x000fe200078efcff */
[----:B------:R-:W-:Y:S01]  /*7cd0*/  ULDC UR6, c[0x0][0x14] ;  /* 0x0000050000067ab9 */ /* 0x000fe20000000800 */
[----:B------:R-:W-:Y:S01]  /*7ce0*/  PLOP3.LUT P0, PT, P0, P2, PT, 0x8a, 0x0 ;  /* 0x000000000000781c */ /* 0x000fe20000705172 */
[----:B------:R-:W-:Y:S01]  /*7cf0*/  UIMAD.WIDE.U32 UR20, UR4, UR6, URZ ;  /* 0x00000006041472a5 */ /* 0x000fe2000f8e003f */
[----:B------:R-:W-:Y:S01]  /*7d00*/  IMAD.MOV.U32 R12, RZ, RZ, RZ ;  /* 0x000000ffff0c7224 */ /* 0x000fe200078e00ff */
[----:B------:R-:W-:-:S02]  /*7d10*/  UIMAD UR13, UR5, UR6, URZ ;  /* 0x00000006050d72a4 */ /* 0x000fc4000f8e023f */
[----:B------:R-:W-:Y:S01]  /*7d20*/  ULOP3.LUT UR17, URZ, UR7, URZ, 0x33, !UPT ;  /* 0x000000073f117292 */ /* 0x000fe2000f8e333f */
[----:B0-----:R-:W-:Y:S01]  /*7d30*/  VIADD R0, R0, 0x3f ;  /* 0x0000003f00007836 */ /* 0x001fe20000000000 */
[----:B------:R-:W-:Y:S01]  /*7d40*/  UIADD3 UR13, UR21, UR13, URZ ;  /* 0x0000000d150d7290 */ /* 0x000fe2000fffe03f */
[----:B------:R-:W-:-:S03]  /*7d50*/  ULDC.64 UR22, c[0x0][0x198] ;  /* 0x0000660000167ab9 */ /* 0x000fc60000000a00 */
[----:B------:R-:W-:-:S04]  /*7d60*/  SHF.R.S32.HI R3, RZ, 0x1f, R0 ;  /* 0x0000001fff037819 */ /* 0x000fc80000011400 */
[----:B------:R-:W-:Y:S01]  /*7d70*/  LEA.HI R3, R3, R0, RZ, 0x6 ;  /* 0x0000000003037211 */ /* 0x000fe200078f30ff */
[----:B------:R-:W-:-:S03]  /*7d80*/  IMAD.MOV.U32 R0, RZ, RZ, 0x1 ;  /* 0x00000001ff007424 */ /* 0x000fc600078e00ff */
[----:B------:R-:W-:-:S05]  /*7d90*/  SHF.R.S32.HI R3, RZ, 0x6, R3 ;  /* 0x00000006ff037819 */ /* 0x000fca0000011403 */
[----:B------:R-:W-:-:S07]  /*7da0*/  VIADD R10, R3, 0x1 ;  /* 0x00000001030a7836 */ /* 0x000fce0000000000 */
.L_x_172:
[----:B------:R-:W-:-:S03]  /*7db0*/  UMOV UR4, 0xffffffff ;  /* 0xffffffff00047882 */ /* 0x000fc60000000000 */
[----:B------:R-:W-:Y:S05]  /*7dc0*/  BRA.DIV UR4, `(.L_x_161) ;  /* 0x0000001204107947 */ /* 0x000fea000b800000 */
[----:B------:R-:W-:-:S13]  /*7dd0*/  ELECT P6, URZ, PT ;  /* 0x00000000003f782f */ /* 0x000fda00038c0000 */
.L_x_186:
[----:B------:R-:W0:Y:S01]  /*7de0*/  LDC R4, c[0x0][0x28c] ;  /* 0x0000a300ff047b82 */ /* 0x000e220000000800 */
[----:B------:R-:W-:Y:S01]  /*7df0*/  BSSY B1, `(.L_x_162) ;  /* 0x0000037000017945 */ /* 0x000fe20003800000 */
[----:B0-----:R-:W-:-:S13]  /*7e00*/  ISETP.LT.OR P6, PT, R4, 0x1, !P6 ;  /* 0x000000010400780c */ /* 0x001fda00077c1670 */
[----:B------:R-:W-:Y:S05]  /*7e10*/  @P6 BRA `(.L_x_163) ;  /* 0x0000000000d06947 */ /* 0x000fea0003800000 */
[----:B------:R-:W-:Y:S01]  /*7e20*/  IMAD.SHL.U32 R15, R9, 0x40, RZ ;  /* 0x00000040090f7824 */ /* 0x000fe200078e00ff */
[----:B------:R-:W-:Y:S01]  /*7e30*/  MOV R6, R12 ;  /* 0x0000000c00067202 */ /* 0x000fe20000000f00 */
[----:B------:R-:W-:Y:S02]  /*7e40*/  IMAD R18, R7, 0xc0, RZ ;  /* 0x000000c007127824 */ /* 0x000fe400078e02ff */
[----:B------:R-:W-:Y:S02]  /*7e50*/  IMAD.MOV.U32 R20, RZ, RZ, RZ ;  /* 0x000000ffff147224 */ /* 0x000fe400078e00ff */
[----:B------:R-:W-:Y:S02]  /*7e60*/  IMAD.MOV.U32 R4, RZ, RZ, R10 ;  /* 0x000000ffff047224 */ /* 0x000fe400078e000a */
[----:B------:R-:W-:-:S07]  /*7e70*/  IMAD.MOV.U32 R5, RZ, RZ, R0 ;  /* 0x000000ffff057224 */ /* 0x000fce00078e0000 */
.L_x_167:
[----:B------:R-:W0:Y:S01]  /*7e80*/  S2R R14, SR_CgaCtaId ;  /* 0x00000000000e7919 */ /* 0x000e220000008800 */
[----:B------:R-:W-:Y:S01]  /*7e90*/  MOV R7, 0x400 ;  /* 0x0000040000077802 */ /* 0x000fe20000000f00 */
[----:B------:R-:W1:Y:S03]  /*7ea0*/  @!P2 LDC R9, c[0x0][0x500] ;  /* 0x00014000ff09ab82 */ /* 0x000e660000000800 */
[----:B0-----:R-:W-:Y:S02]  /*7eb0*/  LEA R21, R14, R7, 0x18 ;  /* 0x000000070e157211 */ /* 0x001fe400078ec0ff */
[----:B------:R-:W-:-:S03]  /*7ec0*/  SHF.L.U32 R7, R5, 0x1f, RZ ;  /* 0x0000001f05077819 */ /* 0x000fc600000006ff */
[----:B------:R-:W-:-:S04]  /*7ed0*/  IMAD R14, R6, 0x8, R21 ;  /* 0x00000008060e7824 */ /* 0x000fc800078e0215 */
[----:B------:R-:W0:Y:S02]  /*7ee0*/  SYNCS.PHASECHK.TRANS64.TRYWAIT P1, [R14+URZ+0x38], R7 ;  /* 0x000038070e0075a7 */ /* 0x000e24000802017f */
[----:B01----:R-:W-:Y:S05]  /*7ef0*/  @!P1 BRA `(.L_x_164) ;  /* 0x0000000c00e49947 */ /* 0x003fea0003800000 */
.L_x_187:
[----:B0-----:R-:W-:Y:S01]  /*7f00*/  PRMT R7, R11, 0x9910, RZ ;  /* 0x000099100b077816 */ /* 0x001fe200000000ff */
[----:B------:R0:W-:Y:S03]  /*7f10*/  @!P2 SYNCS.ARRIVE.TRANS64 RZ, [R14+URZ], R9 ;  /* 0x000000090effa9a7 */ /* 0x0001e6000800003f */
[----:B------:R-:W-:-:S13]  /*7f20*/  ISETP.NE.AND P1, PT, R7, 0x2, PT ;  /* 0x000000020700780c */ /* 0x000fda0003f25270 */
[----:B0-----:R-:W-:Y:S05]  /*7f30*/  @P1 BRA `(.L_x_165) ;  /* 0x0000000000041947 */ /* 0x001fea0003800000 */
[----:B------:R-:W-:Y:S01]  /*7f40*/  BPT.TRAP 0x1 ;  /* 0x000000040000795c */ /* 0x000fe20000300000 */
.L_x_165:
[----:B------:R-:W-:Y:S05]  /*7f50*/  @P0 BRA `(.L_x_166) ;  /* 0x0000000000040947 */ /* 0x000fea0003800000 */
[----:B------:R-:W-:Y:S01]  /*7f60*/  BPT.TRAP 0x1 ;  /* 0x000000040000795c */ /* 0x000fe20000300000 */
.L_x_166:
[--C-:B------:R-:W-:Y:S01]  /*7f70*/  IMAD R7, R6, 0x6000, R21.reuse ;  /* 0x0000600006077824 */ /* 0x100fe200078e0215 */
[----:B------:R-:W-:Y:S01]  /*7f80*/  R2UR UR9, R14 ;  /* 0x000000000e0972ca */ /* 0x000fe200000e0000 */
[----:B------:R-:W-:Y:S01]  /*7f90*/  IMAD R21, R6, 0x2000, R21 ;  /* 0x0000200006157824 */ /* 0x000fe200078e0215 */
[----:B------:R-:W-:Y:S01]  /*7fa0*/  UIADD3 UR4, UP0, UR22, 0xf0, URZ ;  /* 0x000000f016047890 */ /* 0x000fe2000ff1e03f */
[----:B------:R-:W-:Y:S01]  /*7fb0*/  VIADD R4, R4, 0xffffffff ;  /* 0xffffffff04047836 */ /* 0x000fe20000000000 */
[----:B------:R-:W-:Y:S01]  /*7fc0*/  R2UR UR5, R7 ;  /* 0x00000000070572ca */ /* 0x000fe200000e0000 */
[----:B------:R-:W-:Y:S01]  /*7fd0*/  UIADD3 UR24, UP1, UR22, 0x1f0, URZ ;  /* 0x000001f016187890 */ /* 0x000fe2000ff3e03f */
[----:B------:R-:W-:Y:S01]  /*7fe0*/  R2UR UR8, R21 ;  /* 0x00000000150872ca */ /* 0x000fe200000e0000 */
[----:B------:R-:W-:Y:S01]  /*7ff0*/  VIADD R6, R6, 0x1 ;  /* 0x0000000106067836 */ /* 0x000fe20000000000 */
[----:B------:R-:W-:Y:S01]  /*8000*/  R2UR UR11, R18 ;  /* 0x00000000120b72ca */ /* 0x000fe200000e0000 */
[----:B------:R-:W-:Y:S01]  /*8010*/  UIADD3.X UR25, URZ, UR23, URZ, UP1, !UPT ;  /* 0x000000173f197290 */ /* 0x000fe20008ffe43f */
[----:B------:R-:W-:Y:S01]  /*8020*/  R2UR UR10, R20 ;  /* 0x00000000140a72ca */ /* 0x000fe200000e0000 */
[----:B------:R-:W-:Y:S01]  /*8030*/  UMOV UR6, 0x0 ;  /* 0x0000000000067882 */ /* 0x000fe20000000000 */
[----:B------:R-:W-:Y:S01]  /*8040*/  R2UR UR12, R8 ;  /* 0x00000000080c72ca */ /* 0x000fe200000e0000 */
[----:B------:R-:W-:Y:S01]  /*8050*/  UMOV UR7, 0x10000000 ;  /* 0x1000000000077882 */ /* 0x000fe20000000000 */
[----:B------:R-:W-:Y:S01]  /*8060*/  R2UR UR19, R15 ;  /* 0x000000000f1372ca */ /* 0x000fe200000e0000 */
[----:B------:R-:W-:Y:S01]  /*8070*/  VIADD R20, R20, 0x40 ;  /* 0x0000004014147836 */ /* 0x000fe20000000000 */
[----:B------:R-:W-:Y:S01]  /*8080*/  ISETP.GT.AND P3, PT, R4, 0x1, PT ;  /* 0x000000010400780c */ /* 0x000fe20003f64270 */
[----:B------:R-:W-:Y:S01]  /*8090*/  UIADD3 UR14, UR5, 0x180, URZ ;  /* 0x00000180050e7890 */ /* 0x000fe2000fffe03f */
[----:B------:R-:W-:Y:S01]  /*80a0*/  ISETP.NE.AND P1, PT, R6, 0x7, PT ;  /* 0x000000070600780c */ /* 0x000fe20003f25270 */
[----:B------:R-:W-:-:S02]  /*80b0*/  UIADD3.X UR5, URZ, UR23, URZ, UP0, !UPT ;  /* 0x000000173f057290 */ /* 0x000fc400087fe43f */
[----:B------:R-:W-:Y:S01]  /*80c0*/  UIADD3 UR15, UR8, 0x2a180, URZ ;  /* 0x0002a180080f7890 */ /* 0x000fe2000fffe03f */
[----:B------:R-:W-:Y:S02]  /*80d0*/  SEL R14, RZ, 0x1, P1 ;  /* 0x00000001ff0e7807 */ /* 0x000fe40000800000 */
[----:B------:R-:W-:Y:S01]  /*80e0*/  UMOV UR8, UR14 ;  /* 0x0000000e00087c82 */ /* 0x000fe20008000000 */
[----:B------:R-:W-:Y:S02]  /*80f0*/  SEL R6, R6, RZ, P1 ;  /* 0x000000ff06067207 */ /* 0x000fe40000800000 */
[----:B------:R-:W-:Y:S01]  /*8100*/  LOP3.LUT R5, R5, R14, RZ, 0x3c, !PT ;  /* 0x0000000e05057212 */ /* 0x000fe200078e3cff */
[----:B------:R0:W-:Y:S02]  /*8110*/  UTMALDG.3D [UR8], [UR4], desc[UR6] ;  /* 0x00000608040075b4 */ /* 0x0001e40008011000 */
[----:B0-----:R-:W-:Y:S01]  /*8120*/  UMOV UR8, UR15 ;  /* 0x0000000f00087c82 */ /* 0x001fe20008000000 */
[----:B------:R-:W-:-:S02]  /*8130*/  UMOV UR11, UR19 ;  /* 0x00000013000b7c82 */ /* 0x000fc40008000000 */
[----:B------:R0:W-:Y:S02]  /*8140*/  UTMALDG.3D [UR8], [UR24], desc[UR6] ;  /* 0x00000608180075b4 */ /* 0x0001e40008011000 */
[----:B0-----:R-:W-:Y:S05]  /*8150*/  @P3 BRA `(.L_x_167) ;  /* 0xfffffffc00483947 */ /* 0x001fea000383ffff */
.L_x_163:
[----:B------:R-:W-:Y:S05]  /*8160*/  BSYNC B1 ;  /* 0x0000000000017941 */ /* 0x000fea0003800000 */
.L_x_162:
[----:B------:R-:W-:Y:S01]  /*8170*/  LOP3.LUT P4, RZ, R13, 0xff, RZ, 0xc0, !PT ;  /* 0x000000ff0dff7812 */ /* 0x000fe2000788c0ff */
[C---:B------:R-:W-:Y:S01]  /*8180*/  IMAD.IADD R12, R3.reuse, 0x1, R12 ;  /* 0x00000001030c7824 */ /* 0x040fe200078e020c */
[----:B------:R-:W-:Y:S01]  /*8190*/  ULDC.64 UR4, c[0x0][0x650] ;  /* 0x0001940000047ab9 */ /* 0x000fe20000000a00 */
[C---:B------:R-:W-:Y:S01]  /*81a0*/  ISETP.GE.U32.AND P3, PT, R3.reuse, 0x7, PT ;  /* 0x000000070300780c */ /* 0x040fe20003f66070 */
[----:B------:R-:W-:Y:S01]  /*81b0*/  BSSY B1, `(.L_x_168) ;  /* 0x000006c000017945 */ /* 0x000fe20003800000 */
[C---:B------:R-:W-:Y:S01]  /*81c0*/  IMAD.WIDE.U32 R4, R12.reuse, 0x24924925, RZ ;  /* 0x249249250c047825 */ /* 0x040fe200078e00ff */
[C---:B------:R-:W-:Y:S02]  /*81d0*/  ISETP.GT.U32.AND P1, PT, R12.reuse, 0x6, PT ;  /* 0x000000060c00780c */ /* 0x040fe40003f24070 */
[----:B------:R-:W-:Y:S01]  /*81e0*/  PRMT R13, RZ, 0x7610, R13 ;  /* 0x00007610ff0d7816 */ /* 0x000fe2000000000d */
[----:B------:R-:W-:Y:S01]  /*81f0*/  IMAD.IADD R4, R12, 0x1, -R5 ;  /* 0x000000010c047824 */ /* 0x000fe200078e0a05 */
[----:B------:R-:W-:Y:S01]  /*8200*/  ISETP.LT.U32.AND P1, PT, R3, 0x7, P1 ;  /* 0x000000070300780c */ /* 0x000fe20000f21070 */
[----:B------:R-:W-:-:S02]  /*8210*/  IMAD.MOV.U32 R9, RZ, RZ, -0x1 ;  /* 0xffffffffff097424 */ /* 0x000fc400078e00ff */
[----:B------:R-:W0:Y:S01]  /*8220*/  @P4 S2R R7, SR_CgaCtaId ;  /* 0x0000000000074919 */ /* 0x000e220000008800 */
[----:B------:R-:W-:Y:S01]  /*8230*/  @P4 MOV R6, 0x400 ;  /* 0x0000040000064802 */ /* 0x000fe20000000f00 */
[----:B------:R-:W-:Y:S01]  /*8240*/  IMAD.MOV.U32 R8, RZ, RZ, -0x1 ;  /* 0xffffffffff087424 */ /* 0x000fe200078e00ff */
[----:B------:R-:W-:-:S04]  /*8250*/  LEA.HI R4, R4, R5, RZ, 0x1f ;  /* 0x0000000504047211 */ /* 0x000fc800078ff8ff */
[--C-:B------:R-:W-:Y:S02]  /*8260*/  SHF.R.U32.HI R5, RZ, 0x2, R4.reuse ;  /* 0x00000002ff057819 */ /* 0x100fe40000011604 */
[----:B------:R-:W-:-:S03]  /*8270*/  PRMT R4, RZ, 0x7610, R4 ;  /* 0x00007610ff047816 */ /* 0x000fc60000000004 */
[----:B------:R-:W-:Y:S01]  /*8280*/  IMAD R12, R5, -0x7, R12 ;  /* 0xfffffff9050c7824 */ /* 0x000fe200078e020c */
[----:B0-----:R-:W-:Y:S02]  /*8290*/  @P4 LEA R6, R7, R6, 0x18 ;  /* 0x0000000607064211 */ /* 0x001fe400078ec0ff */
[----:B------:R-:W-:Y:S02]  /*82a0*/  SEL R7, RZ, 0x1, !P1 ;  /* 0x00000001ff077807 */ /* 0x000fe40004800000 */
[----:B------:R-:W-:Y:S01]  /*82b0*/  IADD3 R16, P1, R16, UR20, RZ ;  /* 0x0000001410107c10 */ /* 0x000fe2000ff3e0ff */
[----:B------:R0:W-:Y:S01]  /*82c0*/  @P4 SYNCS.ARRIVE.TRANS64.A1T0 RZ, [R6+URZ+0x88], RZ ;  /* 0x000088ff06ff49a7 */ /* 0x0001e2000810003f */
[----:B------:R-:W-:Y:S01]  /*82d0*/  LOP3.LUT R0, R0, R7, RZ, 0x3c, !PT ;  /* 0x0000000700007212 */ /* 0x000fe200078e3cff */
[----:B------:R-:W-:Y:S01]  /*82e0*/  IMAD.MOV.U32 R7, RZ, RZ, -0x1 ;  /* 0xffffffffff077424 */ /* 0x000fe200078e00ff */
[----:B------:R-:W-:Y:S02]  /*82f0*/  IADD3.X R17, R17, UR13, RZ, P1, !PT ;  /* 0x0000000d11117c10 */ /* 0x000fe40008ffe4ff */
[----:B------:R-:W-:-:S02]  /*8300*/  ISETP.GE.U32.AND P1, PT, R16, UR4, PT ;  /* 0x0000000410007c0c */ /* 0x000fc4000bf26070 */
[----:B------:R-:W-:Y:S02]  /*8310*/  @P3 LOP3.LUT R0, R0, 0x1, R5, 0x78, !PT ;  /* 0x0000000100003812 */ /* 0x000fe400078e7805 */
[----:B------:R-:W-:-:S13]  /*8320*/  ISETP.GE.U32.AND.EX P1, PT, R17, UR5, PT, P1 ;  /* 0x0000000511007c0c */ /* 0x000fda000bf26110 */
[----:B0-----:R-:W-:Y:S05]  /*8330*/  @P1 BRA `(.L_x_169) ;  /* 0x00000004004c1947 */ /* 0x001fea0003800000 */
[----:B------:R-:W-:Y:S01]  /*8340*/  ULDC.64 UR4, c[0x0][0x628] ;  /* 0x00018a0000047ab9 */ /* 0x000fe20000000a00 */
[----:B------:R-:W0:Y:S01]  /*8350*/  S2R R15, SR_CTAID.X ;  /* 0x00000000000f7919 */ /* 0x000e220000002500 */
[----:B------:R-:W-:Y:S01]  /*8360*/  ISETP.NE.U32.AND P1, PT, RZ, UR4, PT ;  /* 0x00000004ff007c0c */ /* 0x000fe2000bf25070 */
[----:B------:R-:W-:Y:S01]  /*8370*/  ULDC UR7, c[0x0][0x630] ;  /* 0x00018c0000077ab9 */ /* 0x000fe20000000800 */
[----:B------:R-:W-:Y:S01]  /*8380*/  IMAD.MOV.U32 R4, RZ, RZ, R16 ;  /* 0x000000ffff047224 */ /* 0x000fe200078e0010 */
[----:B------:R-:W1:Y:S01]  /*8390*/  S2R R14, SR_CTAID.Y ;  /* 0x00000000000e7919 */ /* 0x000e620000002600 */
[----:B------:R-:W-:Y:S01]  /*83a0*/  ISETP.NE.AND.EX P1, PT, RZ, UR5, PT, P1 ;  /* 0x00000005ff007c0c */ /* 0x000fe2000bf25310 */
[----:B------:R-:W-:-:S12]  /*83b0*/  IMAD.MOV.U32 R5, RZ, RZ, R17 ;  /* 0x000000ffff057224 */ /* 0x000fd800078e0011 */
[----:B------:R-:W-:Y:S05]  /*83c0*/  @!P1 BRA `(.L_x_170) ;  /* 0x0000000000289947 */ /* 0x000fea0003800000 */
[----:B------:R-:W-:Y:S02]  /*83d0*/  ULDC UR6, c[0x0][0x634] ;  /* 0x00018d0000067ab9 */ /* 0x000fe40000000800 */
[----:B------:R-:W-:-:S05]  /*83e0*/  IADD3 R9, P1, R16, UR6, RZ ;  /* 0x0000000610097c10 */ /* 0x000fca000ff3e0ff */
[----:B------:R-:W-:-:S04]  /*83f0*/  IMAD.X R21, RZ, RZ, R17, P1 ;  /* 0x000000ffff157224 */ /* 0x000fc800008e0611 */
[----:B------:R-:W-:-:S04]  /*8400*/  IMAD.WIDE.U32 R6, R21, UR4, RZ ;  /* 0x0000000415067c25 */ /* 0x000fc8000f8e00ff */
[----:B------:R-:W-:-:S04]  /*8410*/  IMAD.WIDE.U32 R6, P1, R9, UR5, R6 ;  /* 0x0000000509067c25 */ /* 0x000fc8000f820006 */
[----:B------:R-:W-:-:S04]  /*8420*/  IMAD.WIDE.U32 R8, R9, UR4, RZ ;  /* 0x0000000409087c25 */ /* 0x000fc8000f8e00ff */
[----:B------:R-:W-:Y:S01]  /*8430*/  IMAD.X R5, RZ, RZ, RZ, P1 ;  /* 0x000000ffff057224 */ /* 0x000fe200008e06ff */
[----:B------:R-:W-:Y:S01]  /*8440*/  IADD3 RZ, P1, R9, R6, RZ ;  /* 0x0000000609ff7210 */ /* 0x000fe20007f3e0ff */
[----:B------:R-:W-:-:S04]  /*8450*/  IMAD.MOV.U32 R4, RZ, RZ, R7 ;  /* 0x000000ffff047224 */ /* 0x000fc800078e0007 */
[----:B------:R-:W-:-:S08]  /*8460*/  IMAD.WIDE.U32.X R4, R21, UR5, R4, P1 ;  /* 0x0000000515047c25 */ /* 0x000fd000088e0404 */
.L_x_170:
[--C-:B------:R-:W-:Y:S01]  /*8470*/  SHF.R.U64 R8, R4, UR7, R5.reuse ;  /* 0x0000000704087c19 */ /* 0x100fe20008001205 */
[----:B------:R-:W-:Y:S01]  /*8480*/  ULDC.64 UR4, c[0x0][0x620] ;  /* 0x0001880000047ab9 */ /* 0x000fe20000000a00 */
[----:B------:R-:W-:Y:S01]  /*8490*/  SHF.R.U32.HI R4, RZ, UR7, R5 ;  /* 0x00000007ff047c19 */ /* 0x000fe20008011605 */
[----:B------:R-:W2:Y:S01]  /*84a0*/  LDC R24, c[0x0][0x144] ;  /* 0x00005100ff187b82 */ /* 0x000ea20000000800 */
[----:B------:R-:W-:Y:S01]  /*84b0*/  IADD3 R7, P1, RZ, -R8, RZ ;  /* 0x80000008ff077210 */ /* 0x000fe20007f3e0ff */
[----:B------:R-:W-:Y:S01]  /*84c0*/  ULDC.64 UR8, c[0x0][0x640] ;  /* 0x0001900000087ab9 */ /* 0x000fe20000000a00 */
[----:B0-----:R-:W-:Y:S01]  /*84d0*/  I2FP.F32.U32 R9, R15 ;  /* 0x0000000f00097245 */ /* 0x001fe20000201000 */
[----:B------:R-:W-:Y:S02]  /*84e0*/  ULDC UR6, c[0x0][0x608] ;  /* 0x0001820000067ab9 */ /* 0x000fe40000000800 */
[----:B------:R-:W-:Y:S01]  /*84f0*/  IMAD.X R4, RZ, RZ, ~R4, P1 ;  /* 0x000000ffff047224 */ /* 0x000fe200008e0e04 */
[----:B------:R-:W-:Y:S01]  /*8500*/  ISETP.NE.U32.AND P1, PT, RZ, UR8, PT ;  /* 0x00000008ff007c0c */ /* 0x000fe2000bf25070 */
[----:B------:R-:W0:Y:S02]  /*8510*/  LDC R21, c[0x0][0x148] ;  /* 0x00005200ff157b82 */ /* 0x000e240000000800 */
[----:B------:R-:W-:Y:S01]  /*8520*/  IMAD R6, R4, UR4, RZ ;  /* 0x0000000404067c24 */ /* 0x000fe2000f8e02ff */
[----:B------:R-:W-:Y:S01]  /*8530*/  ISETP.NE.AND.EX P1, PT, RZ, UR9, PT, P1 ;  /* 0x00000009ff007c0c */ /* 0x000fe2000bf25310 */
[----:B------:R-:W-:Y:S01]  /*8540*/  IMAD.WIDE.U32 R4, R7, UR4, R16 ;  /* 0x0000000407047c25 */ /* 0x000fe2000f8e0010 */
[----:B------:R-:W-:-:S03]  /*8550*/  ULDC UR4, c[0x0][0x150] ;  /* 0x0000540000047ab9 */ /* 0x000fc60000000800 */
[----:B------:R-:W-:Y:S02]  /*8560*/  IMAD R7, R7, UR5, R6 ;  /* 0x0000000507077c24 */ /* 0x000fe4000f8e0206 */
[----:B------:R-:W-:Y:S01]  /*8570*/  FMUL R6, R9, UR4 ;  /* 0x0000000409067c20 */ /* 0x000fe20008400000 */
[----:B------:R-:W-:Y:S01]  /*8580*/  ULDC UR4, c[0x0][0x618] ;  /* 0x0001860000047ab9 */ /* 0x000fe20000000800 */
[----:B------:R-:W-:Y:S01]  /*8590*/  ULDC UR5, c[0x0][0x154] ;  /* 0x0000550000057ab9 */ /* 0x000fe20000000800 */
[----:B------:R-:W-:-:S03]  /*85a0*/  IMAD.IADD R5, R5, 0x1, R7 ;  /* 0x0000000105057824 */ /* 0x000fc600078e0207 */
[----:B------:R-:W3:Y:S02]  /*85b0*/  F2I.U32.TRUNC.NTZ R6, R6 ;  /* 0x0000000600067305 */ /* 0x000ee4000020f000 */
[----:B------:R-:W-:Y:S02]  /*85c0*/  SHF.R.U64 R9, R4, UR4, R5 ;  /* 0x0000000404097c19 */ /* 0x000fe40008001205 */
[----:B-1----:R-:W-:-:S05]  /*85d0*/  I2FP.F32.U32 R4, R14 ;  /* 0x0000000e00047245 */ /* 0x002fca0000201000 */
[----:B------:R-:W-:Y:S01]  /*85e0*/  FMUL R22, R4, UR5 ;  /* 0x0000000504167c20 */ /* 0x000fe20008400000 */
[----:B------:R-:W-:Y:S01]  /*85f0*/  SHF.R.U32.HI R4, RZ, UR4, R5 ;  /* 0x00000004ff047c19 */ /* 0x000fe20008011605 */
[----:B------:R-:W-:-:S03]  /*8600*/  ULDC UR4, c[0x0][0x658] ;  /* 0x0001960000047ab9 */ /* 0x000fc60000000800 */
[--C-:B------:R-:W-:Y:S01]  /*8610*/  SHF.R.U64 R20, R9, UR6, R4.reuse ;  /* 0x0000000609147c19 */ /* 0x100fe20008001204 */
[----:B------:R-:W1:Y:S01]  /*8620*/  F2I.U32.TRUNC.NTZ R22, R22 ;  /* 0x0000001600167305 */ /* 0x000e62000020f000 */
[----:B------:R-:W-:Y:S01]  /*8630*/  SHF.R.U32.HI R5, RZ, UR6, R4 ;  /* 0x00000006ff057c19 */ /* 0x000fe20008011604 */
[----:B---3--:R-:W-:-:S03]  /*8640*/  IMAD.MOV R6, RZ, RZ, -R6 ;  /* 0x000000ffff067224 */ /* 0x008fc600078e0a06 */
[----:B------:R-:W-:Y:S01]  /*8650*/  SHF.R.U64 R18, R20, UR4, R5 ;  /* 0x0000000414127c19 */ /* 0x000fe20008001205 */
[----:B--2---:R-:W-:Y:S01]  /*8660*/  IMAD R15, R24, R6, R15 ;  /* 0x00000006180f7224 */ /* 0x004fe200078e020f */
[----:B------:R-:W-:-:S03]  /*8670*/  SHF.R.U32.HI R23, RZ, UR4, R5 ;  /* 0x00000004ff177c19 */ /* 0x000fc60008011605 */
[----:B------:R-:W-:Y:S02]  /*8680*/  IMAD.MOV.U32 R4, RZ, RZ, R18 ;  /* 0x000000ffff047224 */ /* 0x000fe400078e0012 */
[----:B------:R-:W-:Y:S01]  /*8690*/  IMAD.MOV.U32 R5, RZ, RZ, R23 ;  /* 0x000000ffff057224 */ /* 0x000fe200078e0017 */
[----:B-1----:R-:W-:Y:S06]  /*86a0*/  @!P1 BRA `(.L_x_171) ;  /* 0x0000000000289947 */ /* 0x002fec0003800000 */
[----:B------:R-:W-:Y:S02]  /*86b0*/  ULDC UR4, c[0x0][0x64c] ;  /* 0x0001930000047ab9 */ /* 0x000fe40000000800 */
[----:B------:R-:W-:-:S05]  /*86c0*/  IADD3 R5, P1, R18, UR4, RZ ;  /* 0x0000000412057c10 */ /* 0x000fca000ff3e0ff */
[----:B------:R-:W-:-:S04]  /*86d0*/  IMAD.X R23, RZ, RZ, R23, P1 ;  /* 0x000000ffff177224 */ /* 0x000fc800008e0617 */
[----:B------:R-:W-:-:S04]  /*86e0*/  IMAD.WIDE.U32 R6, R23, UR8, RZ ;  /* 0x0000000817067c25 */ /* 0x000fc8000f8e00ff */
[----:B------:R-:W-:-:S04]  /*86f0*/  IMAD.WIDE.U32 R6, P1, R5, UR9, R6 ;  /* 0x0000000905067c25 */ /* 0x000fc8000f820006 */
[----:B------:R-:W-:-:S04]  /*8700*/  IMAD.WIDE.U32 R4, R5, UR8, RZ ;  /* 0x0000000805047c25 */ /* 0x000fc8000f8e00ff */
[----:B------:R-:W-:Y:S01]  /*8710*/  IMAD.MOV.U32 R4, RZ, RZ, R7 ;  /* 0x000000ffff047224 */ /* 0x000fe200078e0007 */
[----:B------:R-:W-:Y:S01]  /*8720*/  IADD3 RZ, P3, R5, R6, RZ ;  /* 0x0000000605ff7210 */ /* 0x000fe20007f7e0ff */
[----:B------:R-:W-:-:S04]  /*8730*/  IMAD.X R5, RZ, RZ, RZ, P1 ;  /* 0x000000ffff057224 */ /* 0x000fc800008e06ff */
[----:B------:R-:W-:-:S08]  /*8740*/  IMAD.WIDE.U32.X R4, R23, UR9, R4, P3 ;  /* 0x0000000917047c25 */ /* 0x000fd000098e0404 */
.L_x_171:
[----:B------:R-:W-:Y:S01]  /*8750*/  ISETP.NE.AND P1, PT, R2, 0x1, PT ;  /* 0x000000010200780c */ /* 0x000fe20003f25270 */
[----:B------:R-:W-:Y:S01]  /*8760*/  ULDC UR4, c[0x0][0x648] ;  /* 0x0001920000047ab9 */ /* 0x000fe20000000800 */
[----:B------:R-:W-:Y:S01]  /*8770*/  LOP3.LUT R20, R20, UR17, RZ, 0xc0, !PT ;  /* 0x0000001114147c12 */ /* 0x000fe2000f8ec0ff */
[----:B------:R-:W-:Y:S01]  /*8780*/  IMAD.MOV R22, RZ, RZ, -R22 ;  /* 0x000000ffff167224 */ /* 0x000fe200078e0a16 */
[----:B------:R-:W-:Y:S01]  /*8790*/  SHF.R.U64 R5, R4, UR4, R5 ;  /* 0x0000000404057c19 */ /* 0x000fe20008001205 */
[----:B------:R-:W-:Y:S01]  /*87a0*/  ULDC UR4, c[0x0][0x638] ;  /* 0x00018e0000047ab9 */ /* 0x000fe20000000800 */
[----:B------:R-:W-:Y:S01]  /*87b0*/  LOP3.LUT R9, R9, UR16, RZ, 0xc0, !PT ;  /* 0x0000001009097c12 */ /* 0x000fe2000f8ec0ff */
[----:B------:R-:W-:Y:S01]  /*87c0*/  ULDC UR5, c[0x0][0x610] ;  /* 0x0001840000057ab9 */ /* 0x000fe20000000800 */
[----:B------:R-:W-:Y:S02]  /*87d0*/  IMAD.MOV.U32 R4, RZ, RZ, 0x1 ;  /* 0x00000001ff047424 */ /* 0x000fe400078e00ff */
[----:B------:R-:W-:-:S02]  /*87e0*/  IMAD.MOV R7, RZ, RZ, -R5 ;  /* 0x000000ffff077224 */ /* 0x000fc400078e0a05 */
[----:B------:R-:W-:Y:S02]  /*87f0*/  IMAD R20, R5, UR18, R20 ;  /* 0x0000001205147c24 */ /* 0x000fe4000f8e0214 */
[----:B0-----:R-:W-:Y:S02]  /*8800*/  @P1 IMAD R15, R21, R22, R14 ;  /* 0x00000016150f1224 */ /* 0x001fe400078e020e */
[----:B------:R-:W-:Y:S01]  /*8810*/  IMAD R18, R7, UR4, R18 ;  /* 0x0000000407127c24 */ /* 0x000fe2000f8e0212 */
[----:B------:R-:W-:Y:S01]  /*8820*/  ULDC UR4, c[0x0][0x600] ;  /* 0x0001800000047ab9 */ /* 0x000fe20000000800 */
[----:B------:R-:W-:Y:S02]  /*8830*/  IMAD R15, R20, UR5, R15 ;  /* 0x00000005140f7c24 */ /* 0x000fe4000f8e020f */
[----:B------:R-:W-:-:S05]  /*8840*/  IMAD R18, R18, UR4, R9 ;  /* 0x0000000412127c24 */ /* 0x000fca000f8e0209 */
[----:B------:R-:W-:Y:S02]  /*8850*/  SEL R9, R18, R15, !P1 ;  /* 0x0000000f12097207 */ /* 0x000fe40004800000 */
[----:B------:R-:W-:-:S07]  /*8860*/  SEL R7, R15, R18, !P1 ;  /* 0x000000120f077207 */ /* 0x000fce0004800000 */
.L_x_169:
[----:B------:R-:W-:Y:S05]  /*8870*/  BSYNC B1 ;  /* 0x0000000000017941 */ /* 0x000fea0003800000 */
.L_x_168:
[----:B------:R-:W-:-:S13]  /*8880*/  LOP3.LUT P1, RZ, R4, 0xff, RZ, 0xc0, !PT ;  /* 0x000000ff04ff7812 */ /* 0x000fda000782c0ff */
[----:B------:R-:W-:Y:S05]  /*8890*/  @P1 BRA `(.L_x_172) ;  /* 0xfffffff400441947 */ /* 0x000fea000383ffff */
[----:B------:R-:W-:Y:S05]  /*88a0*/  BSYNC B0 ;  /* 0x0000000000007941 */ /* 0x000fea0003800000 */
.L_x_160:
[----:B------:R-:W-:-:S03]  /*88b0*/  UMOV UR4, 0xffffffff ;  /* 0xffffffff00047882 */ /* 0x000fc60000000000 */
[----:B------:R-:W-:Y:S05]  /*88c0*/  BRA.DIV UR4, `(.L_x_173) ;  /* 0x0000000604847947 */ /* 0x000fea000b800000 */
[----:B------:R-:W-:-:S13]  /*88d0*/  ELECT P6, URZ, PT ;  /* 0x00000000003f782f */ /* 0x000fda00038c0000 */
.L_x_190:
[----:B------:R-:W-:Y:S04]  /*88e0*/  BSSY B0, `(.L_x_174) ;  /* 0x0000046000007945 */ /* 0x000fe80003800000 */
[----:B------:R-:W-:Y:S05]  /*88f0*/  @!P6 BRA `(.L_x_175) ;  /* 0x000000040010e947 */ /* 0x000fea0003800000 */
[----:B------:R-:W-:-:S04]  /*8900*/  LOP3.LUT R19, R19, 0x2, RZ, 0xfc, !PT ;  /* 0x0000000213137812 */ /* 0x000fc800078efcff */
[----:B------:R-:W-:-:S13]  /*8910*/  ISETP.NE.AND P0, PT, R19, 0x3, PT ;  /* 0x000000031300780c */ /* 0x000fda0003f05270 */
[----:B------:R-:W-:Y:S05]  /*8920*/  @!P0 BRA `(.L_x_176) ;  /* 0x0000000000048947 */ /* 0x000fea0003800000 */
[----:B------:R-:W-:Y:S01]  /*8930*/  BPT.TRAP 0x1 ;  /* 0x000000040000795c */ /* 0x000fe20000300000 */
.L_x_176:
[----:B------:R-:W0:Y:S01]  /*8940*/  S2R R3, SR_CgaCtaId ;  /* 0x0000000000037919 */ /* 0x000e220000008800 */
[----:B------:R-:W-:-:S04]  /*8950*/  MOV R2, 0x400 ;  /* 0x0000040000027802 */ /* 0x000fc80000000f00 */
[----:B0-----:R-:W-:Y:S02]  /*8960*/  LEA R3, R3, R2, 0x18 ;  /* 0x0000000203037211 */ /* 0x001fe400078ec0ff */
[----:B------:R-:W-:-:S03]  /*8970*/  SHF.L.U32 R2, R0, 0x1f, RZ ;  /* 0x0000001f00027819 */ /* 0x000fc600000006ff */
[----:B------:R-:W-:-:S04]  /*8980*/  VIADD R3, R3, 0x38 ;  /* 0x0000003803037836 */ /* 0x000fc80000000000 */
[C---:B------:R-:W-:Y:S02]  /*8990*/  IMAD R7, R12.reuse, 0x8, R3 ;  /* 0x000000080c077824 */ /* 0x040fe400078e0203 */
[----:B------:R-:W-:Y:S02]  /*89a0*/  VIADD R12, R12, 0x1 ;  /* 0x000000010c0c7836 */ /* 0x000fe40000000000 */
[----:B------:R-:W0:Y:S03]  /*89b0*/  SYNCS.PHASECHK.TRANS64.TRYWAIT P0, [R7+URZ], R2 ;  /* 0x00000002070075a7 */ /* 0x000e26000800017f */
[----:B------:R-:W-:-:S04]  /*89c0*/  ISETP.NE.AND P1, PT, R12, 0x7, PT ;  /* 0x000000070c00780c */ /* 0x000fc80003f25270 */
[----:B------:R-:W-:Y:S02]  /*89d0*/  SEL R5, RZ, 0x1, P1 ;  /* 0x00000001ff057807 */ /* 0x000fe40000800000 */
[----:B------:R-:W-:Y:S02]  /*89e0*/  SEL R12, R12, RZ, P1 ;  /* 0x000000ff0c0c7207 */ /* 0x000fe40000800000 */
[----:B------:R-:W-:-:S03]  /*89f0*/  LOP3.LUT R5, R0, R5, RZ, 0x3c, !PT ;  /* 0x0000000500057212 */ /* 0x000fc600078e3cff */
[----:B------:R-:W-:Y:S01]  /*8a00*/  IMAD R9, R12, 0x8, R3 ;  /* 0x000000080c097824 */ /* 0x000fe200078e0203 */
[----:B------:R-:W-:Y:S01]  /*8a10*/  SHF.L.U32 R4, R5, 0x1f, RZ ;  /* 0x0000001f05047819 */ /* 0x000fe200000006ff */
[----:B0-----:R-:W-:Y:S06]  /*8a20*/  @!P0 BRA `(.L_x_177) ;  /* 0x00000004004c8947 */ /* 0x001fec0003800000 */
.L_x_191:
[----:B------:R-:W1:Y:S01]  /*8a30*/  SYNCS.PHASECHK.TRANS64.TRYWAIT P0, [R9+URZ], R4 ;  /* 0x00000004090075a7 */ /* 0x000e62000800017f */
[----:B------:R-:W-:-:S05]  /*8a40*/  VIADD R0, R12, 0x1 ;  /* 0x000000010c007836 */ /* 0x000fca0000000000 */
[----:B------:R-:W-:-:S04]  /*8a50*/  ISETP.NE.AND P1, PT, R0, 0x7, PT ;  /* 0x000000070000780c */ /* 0x000fc80003f25270 */
[----:B0-----:R-:W-:Y:S02]  /*8a60*/  SEL R2, RZ, 0x1, P1 ;  /* 0x00000001ff027807 */ /* 0x001fe40000800000 */
[----:B------:R-:W-:Y:S02]  /*8a70*/  SEL R0, R0, RZ, P1 ;  /* 0x000000ff00007207 */ /* 0x000fe40000800000 */
[----:B------:R-:W-:-:S03]  /*8a80*/  LOP3.LUT R7, R5, R2, RZ, 0x3c, !PT ;  /* 0x0000000205077212 */ /* 0x000fc600078e3cff */
[----:B------:R-:W-:Y:S01]  /*8a90*/  IMAD R6, R0, 0x8, R3 ;  /* 0x0000000800067824 */ /* 0x000fe200078e0203 */
[----:B------:R-:W-:Y:S01]  /*8aa0*/  SHF.L.U32 R5, R7, 0x1f, RZ ;  /* 0x0000001f07057819 */ /* 0x000fe200000006ff */
[----:B-1----:R-:W-:Y:S06]  /*8ab0*/  @!P0 BRA `(.L_x_178) ;  /* 0x00000004003c8947 */ /* 0x002fec0003800000 */
.L_x_192:
[----:B------:R-:W1:Y:S01]  /*8ac0*/  SYNCS.PHASECHK.TRANS64.TRYWAIT P0, [R6+URZ], R5 ;  /* 0x00000005060075a7 */ /* 0x000e62000800017f */
[----:B------:R-:W-:-:S05]  /*8ad0*/  VIADD R0, R0, 0x1 ;  /* 0x0000000100007836 */ /* 0x000fca0000000000 */
[----:B------:R-:W-:-:S04]  /*8ae0*/  ISETP.NE.AND P1, PT, R0, 0x7, PT ;  /* 0x000000070000780c */ /* 0x000fc80003f25270 */
[----:B------:R-:W-:Y:S02]  /*8af0*/  SEL R2, RZ, 0x1, P1 ;  /* 0x00000001ff027807 */ /* 0x000fe40000800000 */
[----:B------:R-:W-:Y:S02]  /*8b00*/  SEL R0, R0, RZ, P1 ;  /* 0x000000ff00007207 */ /* 0x000fe40000800000 */
[----:B------:R-:W-:-:S03]  /*8b10*/  LOP3.LUT R7, R7, R2, RZ, 0x3c, !PT ;  /* 0x0000000207077212 */ /* 0x000fc600078e3cff */
[----:B0-----:R-:W-:Y:S01]  /*8b20*/  IMAD R9, R0, 0x8, R3 ;  /* 0x0000000800097824 */ /* 0x001fe200078e0203 */
[----:B------:R-:W-:Y:S01]  /*8b30*/  SHF.L.U32 R4, R7, 0x1f, RZ ;  /* 0x0000001f07047819 */ /* 0x000fe200000006ff */
[----:B-1----:R-:W-:Y:S06]  /*8b40*/  @!P0 BRA `(.L_x_179) ;  /* 0x00000004002c8947 */ /* 0x002fec0003800000 */
.L_x_193:
        /* <DEDUP_REMOVED lines=9> */
.L_x_194:
        /* <DEDUP_REMOVED lines=9> */
.L_x_195:
[----:B------:R-:W1:Y:S01]  /*8c70*/  SYNCS.PHASECHK.TRANS64.TRYWAIT P0, [R9+URZ], R4 ;  /* 0x00000004090075a7 */ /* 0x000e62000800017f */
[----:B------:R-:W-:-:S05]  /*8c80*/  VIADD R0, R0, 0x1 ;  /* 0x0000000100007836 */ /* 0x000fca0000000000 */
[----:B------:R-:W-:-:S04]  /*8c90*/  ISETP.NE.AND P1, PT, R0, 0x7, PT ;  /* 0x000000070000780c */ /* 0x000fc80003f25270 */
[----:B------:R-:W-:Y:S02]  /*8ca0*/  SEL R2, RZ, 0x1, P1 ;  /* 0x00000001ff027807 */ /* 0x000fe40000800000 */
[----:B------:R-:W-:Y:S02]  /*8cb0*/  SEL R0, R0, RZ, P1 ;  /* 0x000000ff00007207 */ /* 0x000fe40000800000 */
[----:B------:R-:W-:Y:S01]  /*8cc0*/  LOP3.LUT R2, R7, R2, RZ, 0x3c, !PT ;  /* 0x0000000207027212 */ /* 0x000fe200078e3cff */
[----:B-1----:R-:W-:Y:S06]  /*8cd0*/  @!P0 BRA `(.L_x_182) ;  /* 0x0000000400048947 */ /* 0x002fec0003800000 */
.L_x_196:
[----:B------:R-:W-:Y:S01]  /*8ce0*/  IMAD R3, R0, 0x8, R3 ;  /* 0x0000000800037824 */ /* 0x000fe200078e0203 */
[----:B------:R-:W-:-:S07]  /*8cf0*/  SHF.L.U32 R0, R2, 0x1f, RZ ;  /* 0x0000001f02007819 */ /* 0x000fce00000006ff */
.L_x_183:
[----:B--2---:R2:W3:Y:S02]  /*8d00*/  SYNCS.PHASECHK.TRANS64.TRYWAIT P0, [R3+URZ], R0 ;  /* 0x00000000030075a7 */ /* 0x0044e4000800017f */
[----:B---3--:R-:W-:Y:S05]  /*8d10*/  @!P0 NANOSLEEP.SYNCS 0x989680 ;  /* 0x009896800000895d */ /* 0x008fea0003900000 */
[----:B------:R-:W3:Y:S02]  /*8d20*/  @!P0 SYNCS.PHASECHK.TRANS64 P0, [R3+URZ], R0 ;  /* 0x00000000030085a7 */ /* 0x000ee4000800007f */
[----:B---3--:R-:W-:Y:S05]  /*8d30*/  @!P0 BRA `(.L_x_183) ;  /* 0xfffffffc00f08947 */ /* 0x008fea000383ffff */
.L_x_175:
[----:B------:R-:W-:Y:S05]  /*8d40*/  BSYNC B0 ;  /* 0x0000000000007941 */ /* 0x000fea0003800000 */
.L_x_174:
[----:B------:R-:W-:Y:S05]  /*8d50*/  EXIT ;  /* 0x000000000000794d */ /* 0x000fea0003800000 */
.L_x_17:
[----:B---3--:R3:W4:Y:S02]  /*8d60*/  SYNCS.PHASECHK.TRANS64.TRYWAIT P1, [R3+URZ], R0 ;  /* 0x00000000030075a7 */ /* 0x008724000802017f */
[----:B----4-:R-:W-:Y:S05]  /*8d70*/  @!P1 NANOSLEEP.SYNCS 0x989680 ;  /* 0x009896800000995d */ /* 0x010fea0003900000 */
[----:B------:R-:W4:Y:S02]  /*8d80*/  @!P1 SYNCS.PHASECHK.TRANS64 P1, [R3+URZ], R0 ;  /* 0x00000000030095a7 */ /* 0x000f24000802007f */
[----:B----4-:R-:W-:Y:S05]  /*8d90*/  @!P1 BRA `(.L_x_17) ;  /* 0xfffffffc00f09947 */ /* 0x010fea000383ffff */
[----:B------:R-:W-:Y:S05]  /*8da0*/  BRA `(.L_x_16) ;  /* 0xffffff8400347947 */ /* 0x000fea000383ffff */
.L_x_22:
[----:B-1----:R-:W-:-:S04]  /*8db0*/  IMAD.U32 R4, RZ, RZ, UR8 ;  /* 0x00000008ff047e24 */ /* 0x002fc8000f8e00ff */
[----:B------:R1:W2:Y:S03]  /*8dc0*/  SYNCS.PHASECHK.TRANS64.TRYWAIT P1, [R4+URZ], R3 ;  /* 0x00000003040075a7 */ /* 0x0002a6000802017f */
[----:B--2---:R-:W-:Y:S05]  /*8dd0*/  @!P1 NANOSLEEP.SYNCS 0x989680 ;  /* 0x009896800000995d */ /* 0x004fea0003900000 */
[----:B------:R-:W2:Y:S02]  /*8de0*/  @!P1 SYNCS.PHASECHK.TRANS64 P1, [R4+URZ], R3 ;  /* 0x00000003040095a7 */ /* 0x000ea4000802007f */
[----:B--2---:R-:W-:Y:S05]  /*8df0*/  @!P1 BRA `(.L_x_22) ;  /* 0xfffffffc00ec9947 */ /* 0x004fea000383ffff */
[----:B------:R-:W-:Y:S05]  /*8e00*/  BRA `(.L_x_21) ;  /* 0xffffff8800747947 */ /* 0x000fea000383ffff */
.L_x_161:
[----:B------:R-:W-:Y:S01]  /*8e10*/  BSSY B1, `(.L_x_184) ;  /* 0x0000006000017945 */ /* 0x000fe20003800000 */
[----:B------:R-:W-:-:S07]  /*8e20*/  IMAD.MOV.U32 R15, RZ, RZ, -0x1 ;  /* 0xffffffffff0f7424 */ /* 0x000fce00078e00ff */
[----:B------:R-:W-:Y:S05]  /*8e30*/  WARPSYNC.COLLECTIVE R15, `(.L_x_185) ;  /* 0x000000000f0c7348 */ /* 0x000fea0003c00000 */
[----:B------:R-:W-:Y:S02]  /*8e40*/  ELECT P6, UR62, PT ;  /* 0x00000000003e782f */ /* 0x000fe400038c0000 */
[----:B------:R-:W-:Y:S01]  /*8e50*/  MOV R14, UR62 ;  /* 0x0000003e000e7c02 */ /* 0x000fe20008000f00 */
[----:B------:R-:W-:Y:S10]  /*8e60*/  ENDCOLLECTIVE ;  /* 0x000000000000791b */ /* 0x000ff40003800000 */
.L_x_185:
[----:B------:R-:W-:Y:S05]  /*8e70*/  BSYNC B1 ;  /* 0x0000000000017941 */ /* 0x000fea0003800000 */
.L_x_184:
[----:B------:R-:W-:Y:S05]  /*8e80*/  BRA `(.L_x_186) ;  /* 0xffffffec00d47947 */ /* 0x000fea000383ffff */
.L_x_164:
[----:B0-----:R0:W1:Y:S02]  /*8e90*/  SYNCS.PHASECHK.TRANS64.TRYWAIT P1, [R14+URZ+0x38], R7 ;  /* 0x000038070e0075a7 */ /* 0x001064000802017f */
[----:B-1----:R-:W-:Y:S05]  /*8ea0*/  @!P1 NANOSLEEP.SYNCS 0x989680 ;  /* 0x009896800000995d */ /* 0x002fea0003900000 */
[----:B------:R-:W1:Y:S02]  /*8eb0*/  @!P1 SYNCS.PHASECHK.TRANS64 P1, [R14+URZ+0x38], R7 ;  /* 0x000038070e0095a7 */ /* 0x000e64000802007f */
[----:B-1----:R-:W-:Y:S05]  /*8ec0*/  @!P1 BRA `(.L_x_164) ;  /* 0xfffffffc00f09947 */ /* 0x002fea000383ffff */
[----:B------:R-:W-:Y:S05]  /*8ed0*/  BRA `(.L_x_187) ;  /* 0xfffffff000087947 */ /* 0x000fea000383ffff */
.L_x_173:
[----:B------:R-:W-:Y:S01]  /*8ee0*/  BSSY B0, `(.L_x_188) ;  /* 0x0000006000007945 */ /* 0x000fe20003800000 */
[----:B------:R-:W-:-:S07]  /*8ef0*/  IMAD.MOV.U32 R15, RZ, RZ, -0x1 ;  /* 0xffffffffff0f7424 */ /* 0x000fce00078e00ff */
[----:B------:R-:W-:Y:S05]  /*8f00*/  WARPSYNC.COLLECTIVE R15, `(.L_x_189) ;  /* 0x000000000f0c7348 */ /* 0x000fea0003c00000 */
[----:B------:R-:W-:Y:S02]  /*8f10*/  ELECT P6, UR62, PT ;  /* 0x00000000003e782f */ /* 0x000fe400038c0000 */
[----:B------:R-:W-:Y:S01]  /*8f20*/  MOV R14, UR62 ;  /* 0x0000003e000e7c02 */ /* 0x000fe20008000f00 */
[----:B------:R-:W-:Y:S10]  /*8f30*/  ENDCOLLECTIVE ;  /* 0x000000000000791b */ /* 0x000ff40003800000 */
.L_x_189:
[----:B------:R-:W-:Y:S05]  /*8f40*/  BSYNC B0 ;  /* 0x0000000000007941 */ /* 0x000fea0003800000 */
.L_x_188:
[----:B------:R-:W-:Y:S05]  /*8f50*/  BRA `(.L_x_190) ;  /* 0xfffffff800607947 */ /* 0x000fea000383ffff */
.L_x_177:
[----:B0-----:R0:W1:Y:S02]  /*8f60*/  SYNCS.PHASECHK.TRANS64.TRYWAIT P0, [R7+URZ], R2 ;  /* 0x00000002070075a7 */ /* 0x001064000800017f */
[----:B-1----:R-:W-:Y:S05]  /*8f70*/  @!P0 NANOSLEEP.SYNCS 0x989680 ;  /* 0x009896800000895d */ /* 0x002fea0003900000 */
[----:B------:R-:W1:Y:S02]  /*8f80*/  @!P0 SYNCS.PHASECHK.TRANS64 P0, [R7+URZ], R2 ;  /* 0x00000002070085a7 */ /* 0x000e64000800007f */
[----:B-1----:R-:W-:Y:S05]  /*8f90*/  @!P0 BRA `(.L_x_177) ;  /* 0xfffffffc00f08947 */ /* 0x002fea000383ffff */
[----:B------:R-:W-:Y:S05]  /*8fa0*/  BRA `(.L_x_191) ;  /* 0xfffffff800a07947 */ /* 0x000fea000383ffff */
.L_x_178:
[----:B0-----:R0:W1:Y:S02]  /*8fb0*/  SYNCS.PHASECHK.TRANS64.TRYWAIT P0, [R9+URZ], R4 ;  /* 0x00000004090075a7 */ /* 0x001064000800017f */
[----:B-1----:R-:W-:Y:S05]  /*8fc0*/  @!P0 NANOSLEEP.SYNCS 0x989680 ;  /* 0x009896800000895d */ /* 0x002fea0003900000 */
[----:B------:R-:W1:Y:S02]  /*8fd0*/  @!P0 SYNCS.PHASECHK.TRANS64 P0, [R9+URZ], R4 ;  /* 0x00000004090085a7 */ /* 0x000e64000800007f */
[----:B-1----:R-:W-:Y:S05]  /*8fe0*/  @!P0 BRA `(.L_x_178) ;  /* 0xfffffffc00f08947 */ /* 0x002fea000383ffff */
[----:B------:R-:W-:Y:S05]  /*8ff0*/  BRA `(.L_x_192) ;  /* 0xfffffff800b07947 */ /* 0x000fea000383ffff */
.L_x_179:
[----:B0-----:R0:W1:Y:S02]  /*9000*/  SYNCS.PHASECHK.TRANS64.TRYWAIT P0, [R6+URZ], R5 ;  /* 0x00000005060075a7 */ /* 0x001064000800017f */
[----:B-1----:R-:W-:Y:S05]  /*9010*/  @!P0 NANOSLEEP.SYNCS 0x989680 ;  /* 0x009896800000895d */ /* 0x002fea0003900000 */
[----:B------:R-:W1:Y:S02]  /*9020*/  @!P0 SYNCS.PHASECHK.TRANS64 P0, [R6+URZ], R5 ;  /* 0x00000005060085a7 */ /* 0x000e64000800007f */
[----:B-1----:R-:W-:Y:S05]  /*9030*/  @!P0 BRA `(.L_x_179) ;  /* 0xfffffffc00f08947 */ /* 0x002fea000383ffff */
[----:B------:R-:W-:Y:S05]  /*9040*/  BRA `(.L_x_193) ;  /* 0xfffffff800c07947 */ /* 0x000fea000383ffff */
.L_x_180:
[----:B0-----:R0:W1:Y:S02]  /*9050*/  SYNCS.PHASECHK.TRANS64.TRYWAIT P0, [R9+URZ], R4 ;  /* 0x00000004090075a7 */ /* 0x001064000800017f */
[----:B-1----:R-:W-:Y:S05]  /*9060*/  @!P0 NANOSLEEP.SYNCS 0x989680 ;  /* 0x009896800000895d */ /* 0x002fea0003900000 */
[----:B------:R-:W1:Y:S02]  /*9070*/  @!P0 SYNCS.PHASECHK.TRANS64 P0, [R9+URZ], R4 ;  /* 0x00000004090085a7 */ /* 0x000e64000800007f */
[----:B-1----:R-:W-:Y:S05]  /*9080*/  @!P0 BRA `(.L_x_180) ;  /* 0xfffffffc00f08947 */ /* 0x002fea000383ffff */
[----:B------:R-:W-:Y:S05]  /*9090*/  BRA `(.L_x_194) ;  /* 0xfffffff800d07947 */ /* 0x000fea000383ffff */
.L_x_181:
[----:B0-----:R0:W1:Y:S02]  /*90a0*/  SYNCS.PHASECHK.TRANS64.TRYWAIT P0, [R6+URZ], R5 ;  /* 0x00000005060075a7 */ /* 0x001064000800017f */
[----:B-1----:R-:W-:Y:S05]  /*90b0*/  @!P0 NANOSLEEP.SYNCS 0x989680 ;  /* 0x009896800000895d */ /* 0x002fea0003900000 */
[----:B------:R-:W1:Y:S02]  /*90c0*/  @!P0 SYNCS.PHASECHK.TRANS64 P0, [R6+URZ], R5 ;  /* 0x00000005060085a7 */ /* 0x000e64000800007f */
[----:B-1----:R-:W-:Y:S05]  /*90d0*/  @!P0 BRA `(.L_x_181) ;  /* 0xfffffffc00f08947 */ /* 0x002fea000383ffff */
[----:B------:R-:W-:Y:S05]  /*90e0*/  BRA `(.L_x_195) ;  /* 0xfffffff800e07947 */ /* 0x000fea000383ffff */
.L_x_182:
[----:B-1----:R1:W2:Y:S02]  /*90f0*/  SYNCS.PHASECHK.TRANS64.TRYWAIT P0, [R9+URZ], R4 ;  /* 0x00000004090075a7 */ /* 0x0022a4000800017f */
[----:B--2---:R-:W-:Y:S05]  /*9100*/  @!P0 NANOSLEEP.SYNCS 0x989680 ;  /* 0x009896800000895d */ /* 0x004fea0003900000 */
[----:B------:R-:W2:Y:S02]  /*9110*/  @!P0 SYNCS.PHASECHK.TRANS64 P0, [R9+URZ], R4 ;  /* 0x00000004090085a7 */ /* 0x000ea4000800007f */
[----:B--2---:R-:W-:Y:S05]  /*9120*/  @!P0 BRA `(.L_x_182) ;  /* 0xfffffffc00f08947 */ /* 0x004fea000383ffff */
[----:B------:R-:W-:Y:S05]  /*9130*/  BRA `(.L_x_196) ;  /* 0xfffffff800e87947 */ /* 0x000fea000383ffff */
.L_x_197:
[----:B------:R-:W-:-:S00]  /*9140*/  BRA `(.L_x_197) ;  /* 0xfffffffc00fc7947 */ /* 0x000fc0000383ffff */
[----:B------:R-:W-:-:S00]  /*9150*/  NOP ;  /* 0x0000000000007918 */ /* 0x000fc00000000000 */
        /* <DEDUP_REMOVED lines=10> */
.L_x_198:


//--------------------- .nv.global.init           --------------------------
	.section	.nv.global.init,"aw",@progbits
.nv.global.init:
	.type		$str$22,@object
	.size		$str$22,($str$23 - $str$22)
$str$22:
        /*0000*/ 	.byte	0x6b, 0x5f, 0x74, 0x69, 0x6c, 0x65, 0x5f, 0x63, 0x6f, 0x75, 0x6e, 0x74, 0x20, 0x3e, 0x3d, 0x20
        /*0010*/ 	.byte	0x31, 0x00
	.type		$str$23,@object
	.size		$str$23,(__unnamed_1 - $str$23)
$str$23:
        /*0012*/ 	.byte	0x2f, 0x74, 0x6d, 0x70, 0x2f, 0x63, 0x75, 0x74, 0x6c, 0x61, 0x73, 0x73, 0x5f, 0x73, 0x77, 0x65
        /*0022*/ 	.byte	0x65, 0x70, 0x5f, 0x73, 0x72, 0x63, 0x2f, 0x69, 0x6e, 0x63, 0x6c, 0x75, 0x64, 0x65, 0x2f, 0x63
        /*0032*/ 	.byte	0x75, 0x74, 0x6c, 0x61, 0x73, 0x73, 0x2f, 0x67, 0x65, 0x6d, 0x6d, 0x2f, 0x63, 0x6f, 0x6c, 0x6c
        /*0042*/ 	.byte	0x65, 0x63, 0x74, 0x69, 0x76, 0x65, 0x2f, 0x73, 0x6d, 0x39, 0x30, 0x5f, 0x6d, 0x6d, 0x61, 0x5f
        /*0052*/ 	.byte	0x74, 0x6d, 0x61, 0x5f, 0x67, 0x6d, 0x6d, 0x61, 0x5f, 0x73, 0x73, 0x5f, 0x77, 0x61, 0x72, 0x70
        /*0062*/ 	.byte	0x73, 0x70, 0x65, 0x63, 0x69, 0x61, 0x6c, 0x69, 0x7a, 0x65, 0x64, 0x2e, 0x68, 0x70, 0x70, 0x00
	.type		__unnamed_1,@object
	.size		__unnamed_1,(.L_0 - __unnamed_1)
__unnamed_1:
        /*0072*/ 	.byte	0x76, 0x6f, 0x69, 0x64, 0x20, 0x63, 0x75, 0x74, 0x6c, 0x61, 0x73, 0x73, 0x3a, 0x3a, 0x67, 0x65
        /* <DEDUP_REMOVED lines=179> */
        /*0bb2*/ 	.byte	0x64, 0x65, 0x6e, 0x74, 0x69, 0x74, 0x79, 0x5d, 0x00
.L_0:


//--------------------- .nv.shared._ZN7cutlass13device_kernelINS_4gemm6kernel13GemmUniversalIN4cute5tupleIJiiiiEEENS1_10collective13CollectiveMmaINS1_34MainloopSm90TmaGmmaWarpSpecializedILi7ENS5_IJNS4_1CILi1EEESB_SB_EEENS1_35KernelTmaWarpSpecializedCooperativeEEENS5_IJNSA_ILi192EEENSA_ILi64EEESG_EEENS_6half_tENS5_IJlSB_lEEESI_SJ_NS4_8TiledMMAINS4_8MMA_AtomIJNS4_4SM904GMMA25MMA_64x64x16_F32F16F16_SSILNSN_5MajorE0ELSP_0ELNSN_7ScaleInE1ELSQ_1EEEEEENS4_6LayoutINS5_IJNSA_ILi2EEESB_SB_EEENS5_IJSB_NSA_ILi0EEESW_EEEEENS5_IJNS4_10UnderscoreESZ_SZ_EEEEENS4_13SM90_TMA_LOADENS4_14ComposedLayoutINS4_7SwizzleILi3ELi4ELi3EEENS4_18smem_ptr_flag_bitsILi16EEENST_INS5_IJNSA_ILi8EEESG_EEENS5_IJSG_SB_EEEEEEEvNS4_8identityES12_S1C_vS1D_EENS_8epilogue10collective6detail29Sm90TmaWarpSpecializedAdapterINS1G_15DefaultEpilogueISI_SJ_SJ_NS1F_6thread17LinearCombinationISI_Li1EffLNS1K_9ScaleType4KindE0ELNS_15FloatRoundStyleE2ESI_EENS1_15EpilogueDefaultEEEEEvvEEEEvNT_6ParamsE --------------------------
	.section	.nv.shared._ZN7cutlass13device_kernelINS_4gemm6kernel13GemmUniversalIN4cute5tupleIJiiiiEEENS1_10collective13CollectiveMmaINS1_34MainloopSm90TmaGmmaWarpSpecializedILi7ENS5_IJNS4_1CILi1EEESB_SB_EEENS1_35KernelTmaWarpSpecializedCooperativeEEENS5_IJNSA_ILi192EEENSA_ILi64EEESG_EEENS_6half_tENS5_IJlSB_lEEESI_SJ_NS4_8TiledMMAINS4_8MMA_AtomIJNS4_4SM904GMMA25MMA_64x64x16_F32F16F16_SSILNSN_5MajorE0ELSP_0ELNSN_7ScaleInE1ELSQ_1EEEEEENS4_6LayoutINS5_IJNSA_ILi2EEESB_SB_EEENS5_IJSB_NSA_ILi0EEESW_EEEEENS5_IJNS4_10UnderscoreESZ_SZ_EEEEENS4_13SM90_TMA_LOADENS4_14ComposedLayoutINS4_7SwizzleILi3ELi4ELi3EEENS4_18smem_ptr_flag_bitsILi16EEENST_INS5_IJNSA_ILi8EEESG_EEENS5_IJSG_SB_EEEEEEEvNS4_8identityES12_S1C_vS1D_EENS_8epilogue10collective6detail29Sm90TmaWarpSpecializedAdapterINS1G_15DefaultEpilogueISI_SJ_SJ_NS1F_6thread17LinearCombinationISI_Li1EffLNS1K_9ScaleType4KindE0ELNS_15FloatRoundStyleE2ESI_EENS1_15EpilogueDefaultEEEEEvvEEEEvNT_6ParamsE,"aw",@nobits
	.sectionflags	@""
	.align	16
	.zero		1024


//--------------------- .nv.shared.reserved.0     --------------------------
	.section	.nv.shared.reserved.0,"aw",@nobits
	.weak		__nv_reservedSMEM_offset_0_alias
	.size		__nv_reservedSMEM_offset_0_alias, 0, 0
	.other		__nv_reservedSMEM_offset_0_alias,@"STO_CUDA_RESERVED_SHARED STV_DEFAULT"
__nv_reservedSMEM_offset_0_alias:
	.zero		0


//--------------------- .nv.global                --------------------------
	.section	.nv.global,"aw",@nobits
.nv.global:
	.type		_ZN40_INTERNAL_64922f4f_4_k_cu_02ac80cf_126734cute1_E,@object
	.size		_ZN40_INTERNAL_64922f4f_4_k_cu_02ac80cf_126734cute1_E,(_ZN40_INTERNAL_64922f4f_4_k_cu_02ac80cf_126734cuda3std3__45__cpo6cbeginE - _ZN40_INTERNAL_64922f4f_4_k_cu_02ac80cf_126734cute1_E)
_ZN40_INTERNAL_64922f4f_4_k_cu_02ac80cf_126734cute1_E:
	.zero		1
	.type		_ZN40_INTERNAL_64922f4f_4_k_cu_02ac80cf_126734cuda3std3__45__cpo6cbeginE,@object
	.size		_ZN40_INTERNAL_64922f4f_4_k_cu_02ac80cf_126734cuda3std3__45__cpo6cbeginE,(_ZN40_INTERNAL_64922f4f_4_k_cu_02ac80cf_126734cuda3std3__48in_placeE - _ZN40_INTERNAL_64922f4f_4_k_cu_02ac80cf_126734cuda3std3__45__cpo6cbeginE)
_ZN40_INTERNAL_64922f4f_4_k_cu_02ac80cf_126734cuda3std3__45__cpo6cbeginE:
	.zero		1
	.type		_ZN40_INTERNAL_64922f4f_4_k_cu_02ac80cf_126734cuda3std3__48in_placeE,@object
	.size		_ZN40_INTERNAL_64922f4f_4_k_cu_02ac80cf_126734cuda3std3__48in_placeE,(_ZN40_INTERNAL_64922f4f_4_k_cu_02ac80cf_126734cuda3std6ranges3__45__cpo9iter_moveE - _ZN40_INTERNAL_64922f4f_4_k_cu_02ac80cf_126734cuda3std3__48in_placeE)
_ZN40_INTERNAL_64922f4f_4_k_cu_02ac80cf_126734cuda3std3__48in_placeE:
	.zero		1
	.type		_ZN40_INTERNAL_64922f4f_4_k_cu_02ac80cf_126734cuda3std6ranges3__45__cpo9iter_moveE,@object
	.size		_ZN40_INTERNAL_64922f4f_4_k_cu_02ac80cf_126734cuda3std6ranges3__45__cpo9iter_moveE,(_ZN40_INTERNAL_64922f4f_4_k_cu_02ac80cf_126734cuda3std3__45__cpo5beginE - _ZN40_INTERNAL_64922f4f_4_k_cu_02ac80cf_126734cuda3std6ranges3__45__cpo9iter_moveE)
_ZN40_INTERNAL_64922f4f_4_k_cu_02ac80cf_126734cuda3std6ranges3__45__cpo9iter_moveE:
	.zero		1
	.type		_ZN40_INTERNAL_64922f4f_4_k_cu_02ac80cf_126734cuda3std3__45__cpo5beginE,@object
	.size		_ZN40_INTERNAL_64922f4f_4_k_cu_02ac80cf_126734cuda3std3__45__cpo5beginE,(_ZN40_INTERNAL_64922f4f_4_k_cu_02ac80cf_126734cuda3std3__442_GLOBAL__N__64922f4f_4_k_cu_02ac80cf_126736ignoreE - _ZN40_INTERNAL_64922f4f_4_k_cu_02ac80cf_126734cuda3std3__45__cpo5beginE)
_ZN40_INTERNAL_64922f4f_4_k_cu_02ac80cf_126734cuda3std3__45__cpo5beginE:
	.zero		1
	.type		_ZN40_INTERNAL_64922f4f_4_k_cu_02ac80cf_126734cuda3std3__442_GLOBAL__N__64922f4f_4_k_cu_02ac80cf_126736ignoreE,@object
	.size		_ZN40_INTERNAL_64922f4f_4_k_cu_02ac80cf_126734cuda3std3__442_GLOBAL__N__64922f4f_4_k_cu_02ac80cf_126736ignoreE,(_ZN40_INTERNAL_64922f4f_4_k_cu_02ac80cf_126734cute7productE - _ZN40_INTERNAL_64922f4f_4_k_cu_02ac80cf_126734cuda3std3__442_GLOBAL__N__64922f4f_4_k_cu_02ac80cf_126736ignoreE)
_ZN40_INTERNAL_64922f4f_4_k_cu_02ac80cf_126734cuda3std3__442_GLOBAL__N__64922f4f_4_k_cu_02ac80cf_126736ignoreE:
	.zero		1
	.type		_ZN40_INTERNAL_64922f4f_4_k_cu_02ac80cf_126734cute7productE,@object
	.size		_ZN40_INTERNAL_64922f4f_4_k_cu_02ac80cf_126734cute7productE,(_ZN40_INTERNAL_64922f4f_4_k_cu_02ac80cf_126734cuda3std3__45__cpo3endE - _ZN40_INTERNAL_64922f4f_4_k_cu_02ac80cf_126734cute7productE)
_ZN40_INTERNAL_64922f4f_4_k_cu_02ac80cf_126734cute7productE:
	.zero		1
	.type		_ZN40_INTERNAL_64922f4f_4_k_cu_02ac80cf_126734cuda3std3__45__cpo3endE,@object
	.size		_ZN40_INTERNAL_64922f4f_4_k_cu_02ac80cf_126734cuda3std3__45__cpo3endE,(_ZN40_INTERNAL_64922f4f_4_k_cu_02ac80cf_126734cuda3std3__419piecewise_constructE - _ZN40_INTERNAL_64922f4f_4_k_cu_02ac80cf_126734cuda3std3__45__cpo3endE)
_ZN40_INTERNAL_64922f4f_4_k_cu_02ac80cf_126734cuda3std3__45__cpo3endE:
	.zero		1
	.type		_ZN40_INTERNAL_64922f4f_4_k_cu_02ac80cf_126734cuda3std3__419piecewise_constructE,@object
	.size		_ZN40_INTERNAL_64922f4f_4_k_cu_02ac80cf_126734cuda3std3__419piecewise_constructE,(_ZN40_INTERNAL_64922f4f_4_k_cu_02ac80cf_126734cuda3std3__45__cpo4cendE - _ZN40_INTERNAL_64922f4f_4_k_cu_02ac80cf_126734cuda3std3__419piecewise_constructE)
_ZN40_INTERNAL_64922f4f_4_k_cu_02ac80cf_126734cuda3std3__419piecewise_constructE:
	.zero		1
	.type		_ZN40_INTERNAL_64922f4f_4_k_cu_02ac80cf_126734cuda3std3__45__cpo4cendE,@object
	.size		_ZN40_INTERNAL_64922f4f_4_k_cu_02ac80cf_126734cuda3std3__45__cpo4cendE,(_ZN40_INTERNAL_64922f4f_4_k_cu_02ac80cf_126734cuda3std6ranges3__45__cpo4swapE - _ZN40_INTERNAL_64922f4f_4_k_cu_02ac80cf_126734cuda3std3__45__cpo4cendE)
_ZN40_INTERNAL_64922f4f_4_k_cu_02ac80cf_126734cuda3std3__45__cpo4cendE:
	.zero		1
	.type		_ZN40_INTERNAL_64922f4f_4_k_cu_02ac80cf_126734cuda3std6ranges3__45__cpo4swapE,@object
	.size		_ZN40_INTERNAL_64922f4f_4_k_cu_02ac80cf_126734cuda3std6ranges3__45__cpo4swapE,(.L_8 - _ZN40_INTERNAL_64922f4f_4_k_cu_02ac80cf_126734cuda3std6ranges3__45__cpo4swapE)
_ZN40_INTERNAL_64922f4f_4_k_cu_02ac80cf_126734cuda3std6ranges3__45__cpo4swapE:
	.zero		1
.L_8:


//--------------------- .nv.constant0._ZN7cutlass13device_kernelINS_4gemm6kernel13GemmUniversalIN4cute5tupleIJiiiiEEENS1_10collective13CollectiveMmaINS1_34MainloopSm90TmaGmmaWarpSpecializedILi7ENS5_IJNS4_1CILi1EEESB_SB_EEENS1_35KernelTmaWarpSpecializedCooperativeEEENS5_IJNSA_ILi192EEENSA_ILi64EEESG_EEENS_6half_tENS5_IJlSB_lEEESI_SJ_NS4_8TiledMMAINS4_8MMA_AtomIJNS4_4SM904GMMA25MMA_64x64x16_F32F16F16_SSILNSN_5MajorE0ELSP_0ELNSN_7ScaleInE1ELSQ_1EEEEEENS4_6LayoutINS5_IJNSA_ILi2EEESB_SB_EEENS5_IJSB_NSA_ILi0EEESW_EEEEENS5_IJNS4_10UnderscoreESZ_SZ_EEEEENS4_13SM90_TMA_LOADENS4_14ComposedLayoutINS4_7SwizzleILi3ELi4ELi3EEENS4_18smem_ptr_flag_bitsILi16EEENST_INS5_IJNSA_ILi8EEESG_EEENS5_IJSG_SB_EEEEEEEvNS4_8identityES12_S1C_vS1D_EENS_8epilogue10collective6detail29Sm90TmaWarpSpecializedAdapterINS1G_15DefaultEpilogueISI_SJ_SJ_NS1F_6thread17LinearCombinationISI_Li1EffLNS1K_9ScaleType4KindE0ELNS_15FloatRoundStyleE2ESI_EENS1_15EpilogueDefaultEEEEEvvEEEEvNT_6ParamsE --------------------------
	.section	.nv.constant0._ZN7cutlass13device_kernelINS_4gemm6kernel13GemmUniversalIN4cute5tupleIJiiiiEEENS1_10collective13CollectiveMmaINS1_34MainloopSm90TmaGmmaWarpSpecializedILi7ENS5_IJNS4_1CILi1EEESB_SB_EEENS1_35KernelTmaWarpSpecializedCooperativeEEENS5_IJNSA_ILi192EEENSA_ILi64EEESG_EEENS_6half_tENS5_IJlSB_lEEESI_SJ_NS4_8TiledMMAINS4_8MMA_AtomIJNS4_4SM904GMMA25MMA_64x64x16_F32F16F16_SSILNSN_5MajorE0ELSP_0ELNSN_7ScaleInE1ELSQ_1EEEEEENS4_6LayoutINS5_IJNSA_ILi2EEESB_SB_EEENS5_IJSB_NSA_ILi0EEESW_EEEEENS5_IJNS4_10UnderscoreESZ_SZ_EEEEENS4_13SM90_TMA_LOADENS4_14ComposedLayoutINS4_7SwizzleILi3ELi4ELi3EEENS4_18smem_ptr_flag_bitsILi16EEENST_INS5_IJNSA_ILi8EEESG_EEENS5_IJSG_SB_EEEEEEEvNS4_8identityES12_S1C_vS1D_EENS_8epilogue10collective6detail29Sm90TmaWarpSpecializedAdapterINS1G_15DefaultEpilogueISI_SJ_SJ_NS1F_6thread17LinearCombinationISI_Li1EffLNS1K_9ScaleType4KindE0ELNS_15FloatRoundStyleE2ESI_EENS1_15EpilogueDefaultEEEEEvvEEEEvNT_6ParamsE,"a",@progbits
	.sectionflags	@""
	.align	4
.nv.constant0._ZN7cutlass13device_kernelINS_4gemm6kernel13GemmUniversalIN4cute5tupleIJiiiiEEENS1_10collective13CollectiveMmaINS1_34MainloopSm90TmaGmmaWarpSpecializedILi7ENS5_IJNS4_1CILi1EEESB_SB_EEENS1_35KernelTmaWarpSpecializedCooperativeEEENS5_IJNSA_ILi192EEENSA_ILi64EEESG_EEENS_6half_tENS5_IJlSB_lEEESI_SJ_NS4_8TiledMMAINS4_8MMA_AtomIJNS4_4SM904GMMA25MMA_64x64x16_F32F16F16_SSILNSN_5MajorE0ELSP_0ELNSN_7ScaleInE1ELSQ_1EEEEEENS4_6LayoutINS5_IJNSA_ILi2EEESB_SB_EEENS5_IJSB_NSA_ILi0EEESW_EEEEENS5_IJNS4_10UnderscoreESZ_SZ_EEEEENS4_13SM90_TMA_LOADENS4_14ComposedLayoutINS4_7SwizzleILi3ELi4ELi3EEENS4_18smem_ptr_flag_bitsILi16EEENST_INS5_IJNSA_ILi8EEESG_EEENS5_IJSG_SB_EEEEEEEvNS4_8identityES12_S1C_vS1D_EENS_8epilogue10collective6detail29Sm90TmaWarpSpecializedAdapterINS1G_15DefaultEpilogueISI_SJ_SJ_NS1F_6thread17LinearCombinationISI_Li1EffLNS1K_9ScaleType4KindE0ELNS_15FloatRoundStyleE2ESI_EENS1_15EpilogueDefaultEEEEEvvEEEEvNT_6ParamsE:
	.zero		1664


//--------------------- SYMBOLS --------------------------

	.type		.nv.reservedSmem.offset0,@object
	.size		.nv.reservedSmem.offset0,0x4
	.type		__assertfail,@function
